	.target	sm_90a

	.elftype	@"ET_EXEC"


//--------------------- .note.nv.tkinfo           --------------------------
	.section	.note.nv.tkinfo,"",@"SHT_NOTE"
	.sectionflags	@"SHF_NOTE_NV_TKINFO"
	.tkinfo
        /*0018*/ 	.word	0x00000002
        /*0030*/ 	.string	""
        /*0030*/ 	.string	"ptxas"
        /*0030*/ 	.string	"Cuda compilation tools, release 13.0, V13.0.88"
        /*0030*/ 	.string	"Build cuda_13.0.r13.0/compiler.36424714_0"
        /*0030*/ 	.string	"-arch sm_90a -m 64 "



//--------------------- .note.nv.cuinfo           --------------------------
	.section	.note.nv.cuinfo,"",@"SHT_NOTE"
	.sectionflags	@"SHF_NOTE_NV_CUINFO"
        /*0018*/ 	.short	0x0002
        /*001a*/ 	.short	0x005a
        /*001c*/ 	.short	0x0082
	.zero		2


//--------------------- .nv.info                  --------------------------
	.section	.nv.info,"",@"SHT_CUDA_INFO"
	.align	4


	//----- nvinfo : EIATTR_REGCOUNT
	.align		4
        /*0000*/ 	.byte	0x04, 0x2f
        /*0002*/ 	.short	(.L_15 - .L_14)
	.align		4
.L_14:
        /*0004*/ 	.word	index@(_ZN7cutlass13device_kernelINS_4gemm6kernel13GemmUniversalIN4cute5tupleIJiiiiEEENS1_10collective13CollectiveMmaINS1_34MainloopSm90TmaGmmaWarpSpecializedILi3ENS5_IJNS4_1CILi2EEENSA_ILi1EEESC_EEENS1_35KernelTmaWarpSpecializedCooperativeEEENS5_IJNSA_ILi128EEENSA_ILi16EEENSA_ILi256EEEEEENS_10bfloat16_tENS5_IJlSC_lEEESK_SL_NS4_8TiledMMAINS4_8MMA_AtomIJNS4_4SM904GMMA27MMA_64x16x16_F32BF16BF16_SSILNSP_5MajorE0ELSR_0ELNSP_7ScaleInE1ELSS_1EEEEEENS4_6LayoutISD_NS5_IJSC_NSA_ILi0EEESW_EEEEENS5_IJNS4_10UnderscoreESZ_SZ_EEEEENS4_13SM90_TMA_LOADENS4_14ComposedLayoutINS4_7SwizzleILi3ELi4ELi3EEENS4_18smem_ptr_flag_bitsILi16EEENSV_INS5_IJNSA_ILi8EEENSA_ILi64EEEEEENS5_IJS19_SC_EEEEEEEvNS4_8identityENS4_23SM90_TMA_LOAD_MULTICASTES1D_vS1E_EENS_8epilogue10collective6detail29Sm90TmaWarpSpecializedAdapterINS1I_15DefaultEpilogueISK_SL_SL_NS1H_6thread17LinearCombinationISK_Li1EffLNS1M_9ScaleType4KindE0ELNS_15FloatRoundStyleE2ESK_EENS1_15EpilogueDefaultEEEEEvvEEEEvNT_6ParamsE)
        /*0008*/ 	.word	0x000000a8


	//----- nvinfo : EIATTR_FRAME_SIZE
	.align		4
.L_15:
        /*000c*/ 	.byte	0x04, 0x11
        /*000e*/ 	.short	(.L_17 - .L_16)
	.align		4
.L_16:
        /*0010*/ 	.word	index@(_ZN7cutlass13device_kernelINS_4gemm6kernel13GemmUniversalIN4cute5tupleIJiiiiEEENS1_10collective13CollectiveMmaINS1_34MainloopSm90TmaGmmaWarpSpecializedILi3ENS5_IJNS4_1CILi2EEENSA_ILi1EEESC_EEENS1_35KernelTmaWarpSpecializedCooperativeEEENS5_IJNSA_ILi128EEENSA_ILi16EEENSA_ILi256EEEEEENS_10bfloat16_tENS5_IJlSC_lEEESK_SL_NS4_8TiledMMAINS4_8MMA_AtomIJNS4_4SM904GMMA27MMA_64x16x16_F32BF16BF16_SSILNSP_5MajorE0ELSR_0ELNSP_7ScaleInE1ELSS_1EEEEEENS4_6LayoutISD_NS5_IJSC_NSA_ILi0EEESW_EEEEENS5_IJNS4_10UnderscoreESZ_SZ_EEEEENS4_13SM90_TMA_LOADENS4_14ComposedLayoutINS4_7SwizzleILi3ELi4ELi3EEENS4_18smem_ptr_flag_bitsILi16EEENSV_INS5_IJNSA_ILi8EEENSA_ILi64EEEEEENS5_IJS19_SC_EEEEEEEvNS4_8identityENS4_23SM90_TMA_LOAD_MULTICASTES1D_vS1E_EENS_8epilogue10collective6detail29Sm90TmaWarpSpecializedAdapterINS1I_15DefaultEpilogueISK_SL_SL_NS1H_6thread17LinearCombinationISK_Li1EffLNS1M_9ScaleType4KindE0ELNS_15FloatRoundStyleE2ESK_EENS1_15EpilogueDefaultEEEEEvvEEEEvNT_6ParamsE)
        /*0014*/ 	.word	0x00000000


	//----- nvinfo : EIATTR_MIN_STACK_SIZE
	.align		4
.L_17:
        /*0018*/ 	.byte	0x04, 0x12
        /*001a*/ 	.short	(.L_19 - .L_18)
	.align		4
.L_18:
        /*001c*/ 	.word	index@(_ZN7cutlass13device_kernelINS_4gemm6kernel13GemmUniversalIN4cute5tupleIJiiiiEEENS1_10collective13CollectiveMmaINS1_34MainloopSm90TmaGmmaWarpSpecializedILi3ENS5_IJNS4_1CILi2EEENSA_ILi1EEESC_EEENS1_35KernelTmaWarpSpecializedCooperativeEEENS5_IJNSA_ILi128EEENSA_ILi16EEENSA_ILi256EEEEEENS_10bfloat16_tENS5_IJlSC_lEEESK_SL_NS4_8TiledMMAINS4_8MMA_AtomIJNS4_4SM904GMMA27MMA_64x16x16_F32BF16BF16_SSILNSP_5MajorE0ELSR_0ELNSP_7ScaleInE1ELSS_1EEEEEENS4_6LayoutISD_NS5_IJSC_NSA_ILi0EEESW_EEEEENS5_IJNS4_10UnderscoreESZ_SZ_EEEEENS4_13SM90_TMA_LOADENS4_14ComposedLayoutINS4_7SwizzleILi3ELi4ELi3EEENS4_18smem_ptr_flag_bitsILi16EEENSV_INS5_IJNSA_ILi8EEENSA_ILi64EEEEEENS5_IJS19_SC_EEEEEEEvNS4_8identityENS4_23SM90_TMA_LOAD_MULTICASTES1D_vS1E_EENS_8epilogue10collective6detail29Sm90TmaWarpSpecializedAdapterINS1I_15DefaultEpilogueISK_SL_SL_NS1H_6thread17LinearCombinationISK_Li1EffLNS1M_9ScaleType4KindE0ELNS_15FloatRoundStyleE2ESK_EENS1_15EpilogueDefaultEEEEEvvEEEEvNT_6ParamsE)
        /*0020*/ 	.word	0x00000000
.L_19:


//--------------------- .nv.compat                --------------------------
	.section	.nv.compat,"",@"SHT_CUDA_COMPAT_INFO"
	.align	4
        /*0000*/ 	.byte	0x02, 0x09, 0x01, 0x00, 0x02, 0x02, 0x04, 0x00, 0x02, 0x05, 0x05, 0x00, 0x03, 0x07, 0x01, 0x01
        /*0010*/ 	.byte	0x02, 0x03, 0x01, 0x00, 0x02, 0x06, 0x01, 0x00, 0x04, 0x0b, 0x08, 0x00, 0x00, 0x00, 0x00, 0x00
        /*0020*/ 	.byte	0x00, 0x00, 0x00, 0x00


//--------------------- .nv.info._ZN7cutlass13device_kernelINS_4gemm6kernel13GemmUniversalIN4cute5tupleIJiiiiEEENS1_10collective13CollectiveMmaINS1_34MainloopSm90TmaGmmaWarpSpecializedILi3ENS5_IJNS4_1CILi2EEENSA_ILi1EEESC_EEENS1_35KernelTmaWarpSpecializedCooperativeEEENS5_IJNSA_ILi128EEENSA_ILi16EEENSA_ILi256EEEEEENS_10bfloat16_tENS5_IJlSC_lEEESK_SL_NS4_8TiledMMAINS4_8MMA_AtomIJNS4_4SM904GMMA27MMA_64x16x16_F32BF16BF16_SSILNSP_5MajorE0ELSR_0ELNSP_7ScaleInE1ELSS_1EEEEEENS4_6LayoutISD_NS5_IJSC_NSA_ILi0EEESW_EEEEENS5_IJNS4_10UnderscoreESZ_SZ_EEEEENS4_13SM90_TMA_LOADENS4_14ComposedLayoutINS4_7SwizzleILi3ELi4ELi3EEENS4_18smem_ptr_flag_bitsILi16EEENSV_INS5_IJNSA_ILi8EEENSA_ILi64EEEEEENS5_IJS19_SC_EEEEEEEvNS4_8identityENS4_23SM90_TMA_LOAD_MULTICASTES1D_vS1E_EENS_8epilogue10collective6detail29Sm90TmaWarpSpecializedAdapterINS1I_15DefaultEpilogueISK_SL_SL_NS1H_6thread17LinearCombinationISK_Li1EffLNS1M_9ScaleType4KindE0ELNS_15FloatRoundStyleE2ESK_EENS1_15EpilogueDefaultEEEEEvvEEEEvNT_6ParamsE --------------------------
	.section	.nv.info._ZN7cutlass13device_kernelINS_4gemm6kernel13GemmUniversalIN4cute5tupleIJiiiiEEENS1_10collective13CollectiveMmaINS1_34MainloopSm90TmaGmmaWarpSpecializedILi3ENS5_IJNS4_1CILi2EEENSA_ILi1EEESC_EEENS1_35KernelTmaWarpSpecializedCooperativeEEENS5_IJNSA_ILi128EEENSA_ILi16EEENSA_ILi256EEEEEENS_10bfloat16_tENS5_IJlSC_lEEESK_SL_NS4_8TiledMMAINS4_8MMA_AtomIJNS4_4SM904GMMA27MMA_64x16x16_F32BF16BF16_SSILNSP_5MajorE0ELSR_0ELNSP_7ScaleInE1ELSS_1EEEEEENS4_6LayoutISD_NS5_IJSC_NSA_ILi0EEESW_EEEEENS5_IJNS4_10UnderscoreESZ_SZ_EEEEENS4_13SM90_TMA_LOADENS4_14ComposedLayoutINS4_7SwizzleILi3ELi4ELi3EEENS4_18smem_ptr_flag_bitsILi16EEENSV_INS5_IJNSA_ILi8EEENSA_ILi64EEEEEENS5_IJS19_SC_EEEEEEEvNS4_8identityENS4_23SM90_TMA_LOAD_MULTICASTES1D_vS1E_EENS_8epilogue10collective6detail29Sm90TmaWarpSpecializedAdapterINS1I_15DefaultEpilogueISK_SL_SL_NS1H_6thread17LinearCombinationISK_Li1EffLNS1M_9ScaleType4KindE0ELNS_15FloatRoundStyleE2ESK_EENS1_15EpilogueDefaultEEEEEvvEEEEvNT_6ParamsE,"",@"SHT_CUDA_INFO"
	.sectionflags	@""
	.align	4


	//----- nvinfo : EIATTR_CUDA_API_VERSION
	.align		4
        /*0000*/ 	.byte	0x04, 0x37
        /*0002*/ 	.short	(.L_21 - .L_20)
.L_20:
        /*0004*/ 	.word	0x00000082


	//----- nvinfo : EIATTR_KPARAM_INFO
	.align		4
.L_21:
        /*0008*/ 	.byte	0x04, 0x17
        /*000a*/ 	.short	(.L_23 - .L_22)
.L_22:
        /*000c*/ 	.word	0x00000000
        /*0010*/ 	.short	0x0000
        /*0012*/ 	.short	0x0070
        /*0014*/ 	.byte	0x00, 0xf0, 0x01, 0x10


	//----- nvinfo : EIATTR_SPARSE_MMA_MASK
	.align		4
.L_23:
        /*0018*/ 	.byte	0x03, 0x50
        /*001a*/ 	.short	0x0000


	//----- nvinfo : EIATTR_MAXREG_COUNT
	.align		4
        /*001c*/ 	.byte	0x03, 0x1b
        /*001e*/ 	.short	0x00a8


	//----- nvinfo : EIATTR_NUM_BARRIERS
	.align		4
        /*0020*/ 	.byte	0x02, 0x4c
        /*0022*/ 	.byte	0x01
	.zero		1


	//----- nvinfo : EIATTR_EXTERNS
	.align		4
        /*0024*/ 	.byte	0x04, 0x0f
        /*0026*/ 	.short	(.L_25 - .L_24)


	//   ....[0]....
	.align		4
.L_24:
        /*0028*/ 	.word	index@(__assertfail)


	//----- nvinfo : EIATTR_MERCURY_ISA_VERSION
	.align		4
.L_25:
        /*002c*/ 	.byte	0x03, 0x5f
        /*002e*/ 	.short	0x0101


	//----- nvinfo : EIATTR_INT_WARP_WIDE_INSTR_OFFSETS
	.align		4
        /*0030*/ 	.byte	0x04, 0x31
        /*0032*/ 	.short	(.L_27 - .L_26)


	//   ....[0]....
.L_26:
        /*0034*/ 	.word	0x00000460


	//   ....[1]....
        /*0038*/ 	.word	0x00000480


	//   ....[2]....
        /*003c*/ 	.word	0x00000640


	//   ....[3]....
        /*0040*/ 	.word	0x00002900


	//----- nvinfo : EIATTR_COOP_GROUP_MASK_REGIDS
	.align		4
.L_27:
        /*0044*/ 	.byte	0x04, 0x29
        /*0046*/ 	.short	(.L_29 - .L_28)


	//   ....[0]....
.L_28:
        /*0048*/ 	.word	0xffffffff


	//   ....[1]....
        /*004c*/ 	.word	0xffffffff


	//   ....[2]....
        /*0050*/ 	.word	0xffffffff


	//   ....[3]....
        /*0054*/ 	.word	0xffffffff


	//   ....[4]....
        /*0058*/ 	.word	0xffffffff


	//   ....[5]....
        /*005c*/ 	.word	0xffffffff


	//----- nvinfo : EIATTR_COOP_GROUP_INSTR_OFFSETS
	.align		4
.L_29:
        /*0060*/ 	.byte	0x04, 0x28
        /*0062*/ 	.short	(.L_31 - .L_30)


	//   ....[0]....
.L_30:
        /*0064*/ 	.word	0x00000060


	//   ....[1]....
        /*0068*/ 	.word	0x00000070


	//   ....[2]....
        /*006c*/ 	.word	0x00000130


	//   ....[3]....
        /*0070*/ 	.word	0x000002b0


	//   ....[4]....
        /*0074*/ 	.word	0x000007e0


	//   ....[5]....
        /*0078*/ 	.word	0x00001410


	//----- nvinfo : EIATTR_REG_RECONFIG
	.align		4
.L_31:
        /*007c*/ 	.byte	0x01, 0x54
	.zero		2


	//----- nvinfo : EIATTR_SYSCALL_OFFSETS
	.align		4
        /*0080*/ 	.byte	0x04, 0x46
        /*0082*/ 	.short	(.L_33 - .L_32)


	//   ....[0]....
.L_32:
        /*0084*/ 	.word	0x00001600


	//----- nvinfo : EIATTR_MBARRIER_INSTR_OFFSETS
	.align		4
.L_33:
        /*0088*/ 	.byte	0x04, 0x39
        /*008a*/ 	.short	(.L_35 - .L_34)


	//   ....[0]....
.L_34:
        /*008c*/ 	.word	0x00000230
        /*0090*/ 	.word	0x000000ff
        /*0094*/ 	.word	0x00000000
        /*0098*/ 	.short	0x0100
        /*009a*/ 	.byte	0x08
	.zero		1


	//   ....[1]....
        /*009c*/ 	.word	0x00000240
        /*00a0*/ 	.word	0x000000ff
        /*00a4*/ 	.word	0x00000018
        /*00a8*/ 	.short	0x0100
        /*00aa*/ 	.byte	0x08
	.zero		1


	//   ....[2]....
        /*00ac*/ 	.word	0x00000250
        /*00b0*/ 	.word	0x000000ff
        /*00b4*/ 	.word	0x00000008
        /*00b8*/ 	.short	0x0100
        /*00ba*/ 	.byte	0x08
	.zero		1


	//   ....[3]....
        /*00bc*/ 	.word	0x00000260
        /*00c0*/ 	.word	0x000000ff
        /*00c4*/ 	.word	0x00000020
        /*00c8*/ 	.short	0x0100
        /*00ca*/ 	.byte	0x08
	.zero		1


	//   ....[4]....
        /*00cc*/ 	.word	0x00000270
        /*00d0*/ 	.word	0x000000ff
        /*00d4*/ 	.word	0x00000010
        /*00d8*/ 	.short	0x0100
        /*00da*/ 	.byte	0x08
	.zero		1


	//   ....[5]....
        /*00dc*/ 	.word	0x00000280
        /*00e0*/ 	.word	0x000000ff
        /*00e4*/ 	.word	0x00000028
        /*00e8*/ 	.short	0x0100
        /*00ea*/ 	.byte	0x08
	.zero		1


	//   ....[6]....
        /*00ec*/ 	.word	0x000006d0
        /*00f0*/ 	.word	0x000000ff
        /*00f4*/ 	.word	0x00000040
        /*00f8*/ 	.short	0x0100
        /*00fa*/ 	.byte	0x06
	.zero		1


	//   ....[7]....
        /*00fc*/ 	.word	0x00000760
        /*0100*/ 	.word	0x000000ff
        /*0104*/ 	.word	0x00000048
        /*0108*/ 	.short	0x0100
        /*010a*/ 	.byte	0x06
	.zero		1


	//   ....[8]....
        /*010c*/ 	.word	0x000016c0
        /*0110*/ 	.word	0x00000003
        /*0114*/ 	.word	0x00000000
        /*0118*/ 	.short	0x010a
        /*011a*/ 	.byte	0x3f
	.zero		1


	//   ....[9]....
        /*011c*/ 	.word	0x00001720
        /*0120*/ 	.word	0x00000003
        /*0124*/ 	.word	0x00000000
        /*0128*/ 	.short	0x010a
        /*012a*/ 	.byte	0x3f
	.zero		1


	//   ....[10]....
        /*012c*/ 	.word	0x00001fd0
        /*0130*/ 	.word	0x00000004
        /*0134*/ 	.word	0x00000000
        /*0138*/ 	.short	0x010a
        /*013a*/ 	.byte	0x3f
	.zero		1


	//   ....[11]....
        /*013c*/ 	.word	0x00002010
        /*0140*/ 	.word	0x00000004
        /*0144*/ 	.word	0x00000000
        /*0148*/ 	.short	0x010a
        /*014a*/ 	.byte	0x3f
	.zero		1


	//   ....[12]....
        /*014c*/ 	.word	0x000027b0
        /*0150*/ 	.word	0x00000003
        /*0154*/ 	.word	0x00000000
        /*0158*/ 	.short	0x0101
        /*015a*/ 	.byte	0x3f
	.zero		1


	//   ....[13]....
        /*015c*/ 	.word	0x000029a0
        /*0160*/ 	.word	0x00000003
        /*0164*/ 	.word	0x00000000
        /*0168*/ 	.short	0x0101
        /*016a*/ 	.byte	0x3f
	.zero		1


	//   ....[14]....
        /*016c*/ 	.word	0x00004540
        /*0170*/ 	.word	0x0000000f
        /*0174*/ 	.word	0x00000018
        /*0178*/ 	.short	0x010a
        /*017a*/ 	.byte	0x3f
	.zero		1


	//   ....[15]....
        /*017c*/ 	.word	0x00004ae0
        /*0180*/ 	.word	0x00000005
        /*0184*/ 	.word	0x00000048
        /*0188*/ 	.short	0x0101
        /*018a*/ 	.byte	0x3f
	.zero		1


	//   ....[16]....
        /*018c*/ 	.word	0x00005230
        /*0190*/ 	.word	0x00000009
        /*0194*/ 	.word	0x00000000
        /*0198*/ 	.short	0x010a
        /*019a*/ 	.byte	0x3f
	.zero		1


	//   ....[17]....
        /*019c*/ 	.word	0x000052b0
        /*01a0*/ 	.word	0x00000006
        /*01a4*/ 	.word	0x00000000
        /*01a8*/ 	.short	0x010a
        /*01aa*/ 	.byte	0x3f
	.zero		1


	//   ....[18]....
        /*01ac*/ 	.word	0x00005340
        /*01b0*/ 	.word	0x00000003
        /*01b4*/ 	.word	0x00000000
        /*01b8*/ 	.short	0x010a
        /*01ba*/ 	.byte	0x3f
	.zero		1


	//   ....[19]....
        /*01bc*/ 	.word	0x000053a0
        /*01c0*/ 	.word	0x00000003
        /*01c4*/ 	.word	0x00000000
        /*01c8*/ 	.short	0x010a
        /*01ca*/ 	.byte	0x3f
	.zero		1


	//   ....[20]....
        /*01cc*/ 	.word	0x000053f0
        /*01d0*/ 	.word	0x00000004
        /*01d4*/ 	.word	0x00000000
        /*01d8*/ 	.short	0x010a
        /*01da*/ 	.byte	0x3f
	.zero		1


	//   ....[21]....
        /*01dc*/ 	.word	0x000054c0
        /*01e0*/ 	.word	0x0000000f
        /*01e4*/ 	.word	0x00000018
        /*01e8*/ 	.short	0x010a
        /*01ea*/ 	.byte	0x3f
	.zero		1


	//   ....[22]....
        /*01ec*/ 	.word	0x00005590
        /*01f0*/ 	.word	0x00000009
        /*01f4*/ 	.word	0x00000000
        /*01f8*/ 	.short	0x010a
        /*01fa*/ 	.byte	0x3f
	.zero		1


	//   ....[23]....
        /*01fc*/ 	.word	0x000055e0
        /*0200*/ 	.word	0x00000006
        /*0204*/ 	.word	0x00000000
        /*0208*/ 	.short	0x010a
        /*020a*/ 	.byte	0x3f
	.zero		1


	//----- nvinfo : EIATTR_NUM_MBARRIERS
	.align		4
.L_35:
        /*020c*/ 	.byte	0x03, 0x38
        /*020e*/ 	.short	0x0008


	//----- nvinfo : EIATTR_EXIT_INSTR_OFFSETS
	.align		4
        /*0210*/ 	.byte	0x04, 0x1c
        /*0212*/ 	.short	(.L_37 - .L_36)


	//   ....[0]....
.L_36:
        /*0214*/ 	.word	0x000009b0


	//   ....[1]....
        /*0218*/ 	.word	0x000011b0


	//   ....[2]....
        /*021c*/ 	.word	0x00003cd0


	//   ....[3]....
        /*0220*/ 	.word	0x00004220


	//   ....[4]....
        /*0224*/ 	.word	0x00005390


	//----- nvinfo : EIATTR_MAX_THREADS
	.align		4
.L_37:
        /*0228*/ 	.byte	0x04, 0x05
        /*022a*/ 	.short	(.L_39 - .L_38)
.L_38:
        /*022c*/ 	.word	0x00000180
        /*0230*/ 	.word	0x00000001
        /*0234*/ 	.word	0x00000001


	//----- nvinfo : EIATTR_CRS_STACK_SIZE
	.align		4
.L_39:
        /*0238*/ 	.byte	0x04, 0x1e
        /*023a*/ 	.short	(.L_41 - .L_40)
.L_40:
        /*023c*/ 	.word	0x00000000


	//----- nvinfo : EIATTR_CBANK_PARAM_SIZE
	.align		4
.L_41:
        /*0240*/ 	.byte	0x03, 0x19
        /*0242*/ 	.short	0x0470


	//----- nvinfo : EIATTR_PARAM_CBANK
	.align		4
        /*0244*/ 	.byte	0x04, 0x0a
        /*0246*/ 	.short	(.L_43 - .L_42)
	.align		4
.L_42:
        /*0248*/ 	.word	index@(.nv.constant0._ZN7cutlass13device_kernelINS_4gemm6kernel13GemmUniversalIN4cute5tupleIJiiiiEEENS1_10collective13CollectiveMmaINS1_34MainloopSm90TmaGmmaWarpSpecializedILi3ENS5_IJNS4_1CILi2EEENSA_ILi1EEESC_EEENS1_35KernelTmaWarpSpecializedCooperativeEEENS5_IJNSA_ILi128EEENSA_ILi16EEENSA_ILi256EEEEEENS_10bfloat16_tENS5_IJlSC_lEEESK_SL_NS4_8TiledMMAINS4_8MMA_AtomIJNS4_4SM904GMMA27MMA_64x16x16_F32BF16BF16_SSILNSP_5MajorE0ELSR_0ELNSP_7ScaleInE1ELSS_1EEEEEENS4_6LayoutISD_NS5_IJSC_NSA_ILi0EEESW_EEEEENS5_IJNS4_10UnderscoreESZ_SZ_EEEEENS4_13SM90_TMA_LOADENS4_14ComposedLayoutINS4_7SwizzleILi3ELi4ELi3EEENS4_18smem_ptr_flag_bitsILi16EEENSV_INS5_IJNSA_ILi8EEENSA_ILi64EEEEEENS5_IJS19_SC_EEEEEEEvNS4_8identityENS4_23SM90_TMA_LOAD_MULTICASTES1D_vS1E_EENS_8epilogue10collective6detail29Sm90TmaWarpSpecializedAdapterINS1I_15DefaultEpilogueISK_SL_SL_NS1H_6thread17LinearCombinationISK_Li1EffLNS1M_9ScaleType4KindE0ELNS_15FloatRoundStyleE2ESK_EENS1_15EpilogueDefaultEEEEEvvEEEEvNT_6ParamsE)
        /*024c*/ 	.short	0x0210
        /*024e*/ 	.short	0x0470


	//----- nvinfo : EIATTR_SW_WAR
	.align		4
.L_43:
        /*0250*/ 	.byte	0x04, 0x36
        /*0252*/ 	.short	(.L_45 - .L_44)
.L_44:
        /*0254*/ 	.word	0x00000008
.L_45:


//--------------------- .nv.callgraph             --------------------------
	.section	.nv.callgraph,"",@"SHT_CUDA_CALLGRAPH"
	.align	4
	.sectionentsize	8
	.align		4
        /*0000*/ 	.word	0x00000000
	.align		4
        /*0004*/ 	.word	0xffffffff
	.align		4
        /*0008*/ 	.word	index@(_ZN7cutlass13device_kernelINS_4gemm6kernel13GemmUniversalIN4cute5tupleIJiiiiEEENS1_10collective13CollectiveMmaINS1_34MainloopSm90TmaGmmaWarpSpecializedILi3ENS5_IJNS4_1CILi2EEENSA_ILi1EEESC_EEENS1_35KernelTmaWarpSpecializedCooperativeEEENS5_IJNSA_ILi128EEENSA_ILi16EEENSA_ILi256EEEEEENS_10bfloat16_tENS5_IJlSC_lEEESK_SL_NS4_8TiledMMAINS4_8MMA_AtomIJNS4_4SM904GMMA27MMA_64x16x16_F32BF16BF16_SSILNSP_5MajorE0ELSR_0ELNSP_7ScaleInE1ELSS_1EEEEEENS4_6LayoutISD_NS5_IJSC_NSA_ILi0EEESW_EEEEENS5_IJNS4_10UnderscoreESZ_SZ_EEEEENS4_13SM90_TMA_LOADENS4_14ComposedLayoutINS4_7SwizzleILi3ELi4ELi3EEENS4_18smem_ptr_flag_bitsILi16EEENSV_INS5_IJNSA_ILi8EEENSA_ILi64EEEEEENS5_IJS19_SC_EEEEEEEvNS4_8identityENS4_23SM90_TMA_LOAD_MULTICASTES1D_vS1E_EENS_8epilogue10collective6detail29Sm90TmaWarpSpecializedAdapterINS1I_15DefaultEpilogueISK_SL_SL_NS1H_6thread17LinearCombinationISK_Li1EffLNS1M_9ScaleType4KindE0ELNS_15FloatRoundStyleE2ESK_EENS1_15EpilogueDefaultEEEEEvvEEEEvNT_6ParamsE)
	.align		4
        /*000c*/ 	.word	index@(__assertfail)
	.align		4
        /*0010*/ 	.word	0x00000000
	.align		4
        /*0014*/ 	.word	0xfffffffe
	.align		4
        /*0018*/ 	.word	0x00000000
	.align		4
        /*001c*/ 	.word	0xfffffffd
	.align		4
        /*0020*/ 	.word	0x00000000
	.align		4
        /*0024*/ 	.word	0xfffffffc


//--------------------- .nv.constant4             --------------------------
	.section	.nv.constant4,"a",@progbits
	.align	8
	.align		8
.nv.constant4:
        /*0000*/ 	.dword	__assertfail
	.align		8
        /*0008*/ 	.dword	__unnamed_1
	.align		8
        /*0010*/ 	.dword	_ZN39_INTERNAL_8ac024bc_4_k_cu_e2dafd45_41024cuda3std3__45__cpo5beginE
	.align		8
        /*0018*/ 	.dword	_ZN39_INTERNAL_8ac024bc_4_k_cu_e2dafd45_41024cuda3std3__45__cpo3endE
	.align		8
        /*0020*/ 	.dword	_ZN39_INTERNAL_8ac024bc_4_k_cu_e2dafd45_41024cuda3std3__45__cpo6cbeginE
	.align		8
        /*0028*/ 	.dword	_ZN39_INTERNAL_8ac024bc_4_k_cu_e2dafd45_41024cuda3std3__45__cpo4cendE
	.align		8
        /*0030*/ 	.dword	_ZN39_INTERNAL_8ac024bc_4_k_cu_e2dafd45_41024cuda3std3__441_GLOBAL__N__8ac024bc_4_k_cu_e2dafd45_41026ignoreE
	.align		8
        /*0038*/ 	.dword	_ZN39_INTERNAL_8ac024bc_4_k_cu_e2dafd45_41024cuda3std3__419piecewise_constructE
	.align		8
        /*0040*/ 	.dword	_ZN39_INTERNAL_8ac024bc_4_k_cu_e2dafd45_41024cuda3std3__48in_placeE
	.align		8
        /*0048*/ 	.dword	_ZN39_INTERNAL_8ac024bc_4_k_cu_e2dafd45_41024cuda3std6ranges3__45__cpo4swapE
	.align		8
        /*0050*/ 	.dword	_ZN39_INTERNAL_8ac024bc_4_k_cu_e2dafd45_41024cuda3std6ranges3__45__cpo9iter_moveE
	.align		8
        /*0058*/ 	.dword	_ZN39_INTERNAL_8ac024bc_4_k_cu_e2dafd45_41024cute7productE
	.align		8
        /*0060*/ 	.dword	_ZN39_INTERNAL_8ac024bc_4_k_cu_e2dafd45_41024cute1_E
	.align		8
        /*0068*/ 	.dword	$str$22
	.align		8
        /*0070*/ 	.dword	$str$23


//--------------------- .text._ZN7cutlass13device_kernelINS_4gemm6kernel13GemmUniversalIN4cute5tupleIJiiiiEEENS1_10collective13CollectiveMmaINS1_34MainloopSm90TmaGmmaWarpSpecializedILi3ENS5_IJNS4_1CILi2EEENSA_ILi1EEESC_EEENS1_35KernelTmaWarpSpecializedCooperativeEEENS5_IJNSA_ILi128EEENSA_ILi16EEENSA_ILi256EEEEEENS_10bfloat16_tENS5_IJlSC_lEEESK_SL_NS4_8TiledMMAINS4_8MMA_AtomIJNS4_4SM904GMMA27MMA_64x16x16_F32BF16BF16_SSILNSP_5MajorE0ELSR_0ELNSP_7ScaleInE1ELSS_1EEEEEENS4_6LayoutISD_NS5_IJSC_NSA_ILi0EEESW_EEEEENS5_IJNS4_10UnderscoreESZ_SZ_EEEEENS4_13SM90_TMA_LOADENS4_14ComposedLayoutINS4_7SwizzleILi3ELi4ELi3EEENS4_18smem_ptr_flag_bitsILi16EEENSV_INS5_IJNSA_ILi8EEENSA_ILi64EEEEEENS5_IJS19_SC_EEEEEEEvNS4_8identityENS4_23SM90_TMA_LOAD_MULTICASTES1D_vS1E_EENS_8epilogue10collective6detail29Sm90TmaWarpSpecializedAdapterINS1I_15DefaultEpilogueISK_SL_SL_NS1H_6thread17LinearCombinationISK_Li1EffLNS1M_9ScaleType4KindE0ELNS_15FloatRoundStyleE2ESK_EENS1_15EpilogueDefaultEEEEEvvEEEEvNT_6ParamsE --------------------------
	.section	.text._ZN7cutlass13device_kernelINS_4gemm6kernel13GemmUniversalIN4cute5tupleIJiiiiEEENS1_10collective13CollectiveMmaINS1_34MainloopSm90TmaGmmaWarpSpecializedILi3ENS5_IJNS4_1CILi2EEENSA_ILi1EEESC_EEENS1_35KernelTmaWarpSpecializedCooperativeEEENS5_IJNSA_ILi128EEENSA_ILi16EEENSA_ILi256EEEEEENS_10bfloat16_tENS5_IJlSC_lEEESK_SL_NS4_8TiledMMAINS4_8MMA_AtomIJNS4_4SM904GMMA27MMA_64x16x16_F32BF16BF16_SSILNSP_5MajorE0ELSR_0ELNSP_7ScaleInE1ELSS_1EEEEEENS4_6LayoutISD_NS5_IJSC_NSA_ILi0EEESW_EEEEENS5_IJNS4_10UnderscoreESZ_SZ_EEEEENS4_13SM90_TMA_LOADENS4_14ComposedLayoutINS4_7SwizzleILi3ELi4ELi3EEENS4_18smem_ptr_flag_bitsILi16EEENSV_INS5_IJNSA_ILi8EEENSA_ILi64EEEEEENS5_IJS19_SC_EEEEEEEvNS4_8identityENS4_23SM90_TMA_LOAD_MULTICASTES1D_vS1E_EENS_8epilogue10collective6detail29Sm90TmaWarpSpecializedAdapterINS1I_15DefaultEpilogueISK_SL_SL_NS1H_6thread17LinearCombinationISK_Li1EffLNS1M_9ScaleType4KindE0ELNS_15FloatRoundStyleE2ESK_EENS1_15EpilogueDefaultEEEEEvvEEEEvNT_6ParamsE,"ax",@progbits
	.align	128
.text._ZN7cutlass13device_kernelINS_4gemm6kernel13GemmUniversalIN4cute5tupleIJiiiiEEENS1_10collective13CollectiveMmaINS1_34MainloopSm90TmaGmmaWarpSpecializedILi3ENS5_IJNS4_1CILi2EEENSA_ILi1EEESC_EEENS1_35KernelTmaWarpSpecializedCooperativeEEENS5_IJNSA_ILi128EEENSA_ILi16EEENSA_ILi256EEEEEENS_10bfloat16_tENS5_IJlSC_lEEESK_SL_NS4_8TiledMMAINS4_8MMA_AtomIJNS4_4SM904GMMA27MMA_64x16x16_F32BF16BF16_SSILNSP_5MajorE0ELSR_0ELNSP_7ScaleInE1ELSS_1EEEEEENS4_6LayoutISD_NS5_IJSC_NSA_ILi0EEESW_EEEEENS5_IJNS4_10UnderscoreESZ_SZ_EEEEENS4_13SM90_TMA_LOADENS4_14ComposedLayoutINS4_7SwizzleILi3ELi4ELi3EEENS4_18smem_ptr_flag_bitsILi16EEENSV_INS5_IJNSA_ILi8EEENSA_ILi64EEEEEENS5_IJS19_SC_EEEEEEEvNS4_8identityENS4_23SM90_TMA_LOAD_MULTICASTES1D_vS1E_EENS_8epilogue10collective6detail29Sm90TmaWarpSpecializedAdapterINS1I_15DefaultEpilogueISK_SL_SL_NS1H_6thread17LinearCombinationISK_Li1EffLNS1M_9ScaleType4KindE0ELNS_15FloatRoundStyleE2ESK_EENS1_15EpilogueDefaultEEEEEvvEEEEvNT_6ParamsE:
        .type           _ZN7cutlass13device_kernelINS_4gemm6kernel13GemmUniversalIN4cute5tupleIJiiiiEEENS1_10collective13CollectiveMmaINS1_34MainloopSm90TmaGmmaWarpSpecializedILi3ENS5_IJNS4_1CILi2EEENSA_ILi1EEESC_EEENS1_35KernelTmaWarpSpecializedCooperativeEEENS5_IJNSA_ILi128EEENSA_ILi16EEENSA_ILi256EEEEEENS_10bfloat16_tENS5_IJlSC_lEEESK_SL_NS4_8TiledMMAINS4_8MMA_AtomIJNS4_4SM904GMMA27MMA_64x16x16_F32BF16BF16_SSILNSP_5MajorE0ELSR_0ELNSP_7ScaleInE1ELSS_1EEEEEENS4_6LayoutISD_NS5_IJSC_NSA_ILi0EEESW_EEEEENS5_IJNS4_10UnderscoreESZ_SZ_EEEEENS4_13SM90_TMA_LOADENS4_14ComposedLayoutINS4_7SwizzleILi3ELi4ELi3EEENS4_18smem_ptr_flag_bitsILi16EEENSV_INS5_IJNSA_ILi8EEENSA_ILi64EEEEEENS5_IJS19_SC_EEEEEEEvNS4_8identityENS4_23SM90_TMA_LOAD_MULTICASTES1D_vS1E_EENS_8epilogue10collective6detail29Sm90TmaWarpSpecializedAdapterINS1I_15DefaultEpilogueISK_SL_SL_NS1H_6thread17LinearCombinationISK_Li1EffLNS1M_9ScaleType4KindE0ELNS_15FloatRoundStyleE2ESK_EENS1_15EpilogueDefaultEEEEEvvEEEEvNT_6ParamsE,@function
        .size           _ZN7cutlass13device_kernelINS_4gemm6kernel13GemmUniversalIN4cute5tupleIJiiiiEEENS1_10collective13CollectiveMmaINS1_34MainloopSm90TmaGmmaWarpSpecializedILi3ENS5_IJNS4_1CILi2EEENSA_ILi1EEESC_EEENS1_35KernelTmaWarpSpecializedCooperativeEEENS5_IJNSA_ILi128EEENSA_ILi16EEENSA_ILi256EEEEEENS_10bfloat16_tENS5_IJlSC_lEEESK_SL_NS4_8TiledMMAINS4_8MMA_AtomIJNS4_4SM904GMMA27MMA_64x16x16_F32BF16BF16_SSILNSP_5MajorE0ELSR_0ELNSP_7ScaleInE1ELSS_1EEEEEENS4_6LayoutISD_NS5_IJSC_NSA_ILi0EEESW_EEEEENS5_IJNS4_10UnderscoreESZ_SZ_EEEEENS4_13SM90_TMA_LOADENS4_14ComposedLayoutINS4_7SwizzleILi3ELi4ELi3EEENS4_18smem_ptr_flag_bitsILi16EEENSV_INS5_IJNSA_ILi8EEENSA_ILi64EEEEEENS5_IJS19_SC_EEEEEEEvNS4_8identityENS4_23SM90_TMA_LOAD_MULTICASTES1D_vS1E_EENS_8epilogue10collective6detail29Sm90TmaWarpSpecializedAdapterINS1I_15DefaultEpilogueISK_SL_SL_NS1H_6thread17LinearCombinationISK_Li1EffLNS1M_9ScaleType4KindE0ELNS_15FloatRoundStyleE2ESK_EENS1_15EpilogueDefaultEEEEEvvEEEEvNT_6ParamsE,(.L_x_83 - _ZN7cutlass13device_kernelINS_4gemm6kernel13GemmUniversalIN4cute5tupleIJiiiiEEENS1_10collective13CollectiveMmaINS1_34MainloopSm90TmaGmmaWarpSpecializedILi3ENS5_IJNS4_1CILi2EEENSA_ILi1EEESC_EEENS1_35KernelTmaWarpSpecializedCooperativeEEENS5_IJNSA_ILi128EEENSA_ILi16EEENSA_ILi256EEEEEENS_10bfloat16_tENS5_IJlSC_lEEESK_SL_NS4_8TiledMMAINS4_8MMA_AtomIJNS4_4SM904GMMA27MMA_64x16x16_F32BF16BF16_SSILNSP_5MajorE0ELSR_0ELNSP_7ScaleInE1ELSS_1EEEEEENS4_6LayoutISD_NS5_IJSC_NSA_ILi0EEESW_EEEEENS5_IJNS4_10UnderscoreESZ_SZ_EEEEENS4_13SM90_TMA_LOADENS4_14ComposedLayoutINS4_7SwizzleILi3ELi4ELi3EEENS4_18smem_ptr_flag_bitsILi16EEENSV_INS5_IJNSA_ILi8EEENSA_ILi64EEEEEENS5_IJS19_SC_EEEEEEEvNS4_8identityENS4_23SM90_TMA_LOAD_MULTICASTES1D_vS1E_EENS_8epilogue10collective6detail29Sm90TmaWarpSpecializedAdapterINS1I_15DefaultEpilogueISK_SL_SL_NS1H_6thread17LinearCombinationISK_Li1EffLNS1M_9ScaleType4KindE0ELNS_15FloatRoundStyleE2ESK_EENS1_15EpilogueDefaultEEEEEvvEEEEvNT_6ParamsE)
        .other          _ZN7cutlass13device_kernelINS_4gemm6kernel13GemmUniversalIN4cute5tupleIJiiiiEEENS1_10collective13CollectiveMmaINS1_34MainloopSm90TmaGmmaWarpSpecializedILi3ENS5_IJNS4_1CILi2EEENSA_ILi1EEESC_EEENS1_35KernelTmaWarpSpecializedCooperativeEEENS5_IJNSA_ILi128EEENSA_ILi16EEENSA_ILi256EEEEEENS_10bfloat16_tENS5_IJlSC_lEEESK_SL_NS4_8TiledMMAINS4_8MMA_AtomIJNS4_4SM904GMMA27MMA_64x16x16_F32BF16BF16_SSILNSP_5MajorE0ELSR_0ELNSP_7ScaleInE1ELSS_1EEEEEENS4_6LayoutISD_NS5_IJSC_NSA_ILi0EEESW_EEEEENS5_IJNS4_10UnderscoreESZ_SZ_EEEEENS4_13SM90_TMA_LOADENS4_14ComposedLayoutINS4_7SwizzleILi3ELi4ELi3EEENS4_18smem_ptr_flag_bitsILi16EEENSV_INS5_IJNSA_ILi8EEENSA_ILi64EEEEEENS5_IJS19_SC_EEEEEEEvNS4_8identityENS4_23SM90_TMA_LOAD_MULTICASTES1D_vS1E_EENS_8epilogue10collective6detail29Sm90TmaWarpSpecializedAdapterINS1I_15DefaultEpilogueISK_SL_SL_NS1H_6thread17LinearCombinationISK_Li1EffLNS1M_9ScaleType4KindE0ELNS_15FloatRoundStyleE2ESK_EENS1_15EpilogueDefaultEEEEEvvEEEEvNT_6ParamsE,@"STO_CUDA_ENTRY STV_DEFAULT"
_ZN7cutlass13device_kernelINS_4gemm6kernel13GemmUniversalIN4cute5tupleIJiiiiEEENS1_10collective13CollectiveMmaINS1_34MainloopSm90TmaGmmaWarpSpecializedILi3ENS5_IJNS4_1CILi2EEENSA_ILi1EEESC_EEENS1_35KernelTmaWarpSpecializedCooperativeEEENS5_IJNSA_ILi128EEENSA_ILi16EEENSA_ILi256EEEEEENS_10bfloat16_tENS5_IJlSC_lEEESK_SL_NS4_8TiledMMAINS4_8MMA_AtomIJNS4_4SM904GMMA27MMA_64x16x16_F32BF16BF16_SSILNSP_5MajorE0ELSR_0ELNSP_7ScaleInE1ELSS_1EEEEEENS4_6LayoutISD_NS5_IJSC_NSA_ILi0EEESW_EEEEENS5_IJNS4_10UnderscoreESZ_SZ_EEEEENS4_13SM90_TMA_LOADENS4_14ComposedLayoutINS4_7SwizzleILi3ELi4ELi3EEENS4_18smem_ptr_flag_bitsILi16EEENSV_INS5_IJNSA_ILi8EEENSA_ILi64EEEEEENS5_IJS19_SC_EEEEEEEvNS4_8identityENS4_23SM90_TMA_LOAD_MULTICASTES1D_vS1E_EENS_8epilogue10collective6detail29Sm90TmaWarpSpecializedAdapterINS1I_15DefaultEpilogueISK_SL_SL_NS1H_6thread17LinearCombinationISK_Li1EffLNS1M_9ScaleType4KindE0ELNS_15FloatRoundStyleE2ESK_EENS1_15EpilogueDefaultEEEEEvvEEEEvNT_6ParamsE:
[----:B------:R-:W0:Y:S01]  /*0000*/  LDC R1, c[0x0][0x28] ;  /* 0x00000a00ff017b82 */ /* 0x000e220000000800 */
[----:B------:R-:W1:Y:S01]  /*0010*/  S2R R39, SR_TID.X ;  /* 0x0000000000277919 */ /* 0x000e620000002100 */
[----:B------:R-:W-:Y:S01]  /*0020*/  ELECT P0, URZ, PT ;  /* 0x00000000003f782f */ /* 0x000fe20003800000 */
[----:B------:R-:W-:Y:S01]  /*0030*/  BSSY B0, `(.L_x_0) ;  /* 0x000000f000007945 */ /* 0x000fe20003800000 */
[--C-:B-1----:R-:W-:Y:S02]  /*0040*/  SHF.R.U32.HI R0, RZ, 0x5, R39.reuse ;  /* 0x00000005ff007819 */ /* 0x102fe40000011627 */
[----:B------:R-:W-:-:S03]  /*0050*/  SHF.R.U32.HI R6, RZ, 0x7, R39 ;  /* 0x00000007ff067819 */ /* 0x000fc60000011627 */
[----:B------:R-:W1:Y:S04]  /*0060*/  SHFL.IDX PT, R2, R0, RZ, 0x1f ;  /* 0x00001fff00027589 */ /* 0x000e6800000e0000 */
[----:B------:R2:W3:Y:S01]  /*0070*/  SHFL.IDX PT, R5, R6, RZ, 0x1f ;  /* 0x00001fff06057589 */ /* 0x0004e200000e0000 */
[----:B-1----:R-:W-:-:S13]  /*0080*/  ISETP.NE.OR P0, PT, R2, RZ, !P0 ;  /* 0x000000ff0200720c */ /* 0x002fda0004705670 */
[----:B0-23--:R-:W-:Y:S05]  /*0090*/  @P0 BRA `(.L_x_1) ;  /* 0x0000000000200947 */ /* 0x00dfea0003800000 */
[----:B------:R-:W-:Y:S02]  /*00a0*/  ULDC.64 UR4, c[0x0][0x198] ;  /* 0x0000660000047ab9 */ /* 0x000fe40000000a00 */
[----:B------:R-:W-:Y:S02]  /*00b0*/  UIADD3 UR6, UP0, UR4, 0xf0, URZ ;  /* 0x000000f004067890 */ /* 0x000fe4000ff1e03f */
[----:B------:R-:W-:Y:S02]  /*00c0*/  UIADD3 UR4, UP1, UR4, 0x1f0, URZ ;  /* 0x000001f004047890 */ /* 0x000fe4000ff3e03f */
[----:B------:R-:W-:Y:S02]  /*00d0*/  UIADD3.X UR7, URZ, UR5, URZ, UP0, !UPT ;  /* 0x000000053f077290 */ /* 0x000fe400087fe43f */
[----:B------:R-:W-:-:S07]  /*00e0*/  UIADD3.X UR5, URZ, UR5, URZ, UP1, !UPT ;  /* 0x000000053f057290 */ /* 0x000fce0008ffe43f */
[----:B------:R0:W-:Y:S02]  /*00f0*/  UTMACCTL.PF [UR6] ;  /* 0x00000000060079b9 */ /* 0x0001e40008040000 */
[----:B------:R0:W-:Y:S02]  /*0100*/  UTMACCTL.PF [UR4] ;  /* 0x00000000040079b9 */ /* 0x0001e40008040000 */
[----:B0-----:R-:W-:Y:S01]  /*0110*/  NOP ;  /* 0x0000000000007918 */ /* 0x001fe20000000000 */
.L_x_1:
[----:B------:R-:W-:Y:S05]  /*0120*/  BSYNC B0 ;  /* 0x0000000000007941 */ /* 0x000fea0003800000 */
.L_x_0:
[----:B------:R-:W0:Y:S02]  /*0130*/  SHFL.IDX PT, R3, R0, RZ, 0x1f ;  /* 0x00001fff00037589 */ /* 0x000e2400000e0000 */
[----:B0-----:R-:W-:-:S13]  /*0140*/  ISETP.NE.AND P0, PT, R3, RZ, PT ;  /* 0x000000ff0300720c */ /* 0x001fda0003f05270 */
[----:B------:R-:W-:Y:S05]  /*0150*/  @P0 BRA `(.L_x_2) ;  /* 0x0000000000500947 */ /* 0x000fea0003800000 */
[----:B------:R-:W0:Y:S01]  /*0160*/  S2UR UR8, SR_CgaCtaId ;  /* 0x00000000000879c3 */ /* 0x000e220000008800 */
[----:B------:R-:W-:Y:S01]  /*0170*/  UMOV UR4, 0x400 ;  /* 0x0000040000047882 */ /* 0x000fe20000000000 */
[----:B------:R-:W-:Y:S01]  /*0180*/  UMOV UR5, 0x1 ;  /* 0x0000000100057882 */ /* 0x000fe20000000000 */
[----:B------:R-:W-:Y:S01]  /*0190*/  UMOV UR6, 0x4 ;  /* 0x0000000400067882 */ /* 0x000fe20000000000 */
[----:B------:R-:W-:Y:S01]  /*01a0*/  ELECT P0, URZ, PT ;  /* 0x00000000003f782f */ /* 0x000fe20003800000 */
[----:B------:R-:W-:-:S04]  /*01b0*/  UIADD3 UR6, -UR6, 0x100000, URZ ;  /* 0x0010000006067890 */ /* 0x000fc8000fffe13f */
[----:B------:R-:W-:Y:S02]  /*01c0*/  USHF.L.U32 UR7, UR6, 0xb, URZ ;  /* 0x0000000b06077899 */ /* 0x000fe4000800063f */
[----:B------:R-:W-:Y:S02]  /*01d0*/  USHF.L.U32 UR6, UR6, 0x1, URZ ;  /* 0x0000000106067899 */ /* 0x000fe4000800063f */
[----:B0-----:R-:W-:Y:S02]  /*01e0*/  ULEA UR8, UR8, UR4, 0x18 ;  /* 0x0000000408087291 */ /* 0x001fe4000f8ec03f */
[----:B------:R-:W-:-:S04]  /*01f0*/  UIADD3 UR4, -UR5, 0x100000, URZ ;  /* 0x0010000005047890 */ /* 0x000fc8000fffe13f */
[----:B------:R-:W-:Y:S02]  /*0200*/  USHF.L.U32 UR5, UR4, 0xb, URZ ;  /* 0x0000000b04057899 */ /* 0x000fe4000800063f */
[----:B------:R-:W-:Y:S01]  /*0210*/  USHF.L.U32 UR4, UR4, 0x1, URZ ;  /* 0x0000000104047899 */ /* 0x000fe2000800063f */
[----:B------:R-:W0:Y:S11]  /*0220*/  FENCE.VIEW.ASYNC.S ;  /* 0x00000000000073c6 */ /* 0x000e360000000000 */
[----:B0-----:R0:W1:Y:S01]  /*0230*/  SYNCS.EXCH.64 URZ, [UR8], UR4 ;  /* 0x00000004083f75b2 */ /* 0x0010620008000100 */
[----:B------:R0:W2:Y:S01]  /*0240*/  SYNCS.EXCH.64 URZ, [UR8+0x18], UR6 ;  /* 0x00001806083f75b2 */ /* 0x0000a20008000100 */
[----:B------:R0:W3:Y:S01]  /*0250*/  SYNCS.EXCH.64 URZ, [UR8+0x8], UR4 ;  /* 0x00000804083f75b2 */ /* 0x0000e20008000100 */
[----:B------:R0:W4:Y:S01]  /*0260*/  SYNCS.EXCH.64 URZ, [UR8+0x20], UR6 ;  /* 0x00002006083f75b2 */ /* 0x0001220008000100 */
[----:B------:R0:W0:Y:S01]  /*0270*/  SYNCS.EXCH.64 URZ, [UR8+0x10], UR4 ;  /* 0x00001004083f75b2 */ /* 0x0000220008000100 */
[----:B------:R0:W0:Y:S01]  /*0280*/  SYNCS.EXCH.64 URZ, [UR8+0x28], UR6 ;  /* 0x00002806083f75b2 */ /* 0x0000220008000100 */
[----:B------:R-:W-:Y:S01]  /*0290*/  NOP ;  /* 0x0000000000007918 */ /* 0x000fe20000000000 */
.L_x_2:
[----:B------:R-:W-:Y:S01]  /*02a0*/  SHF.R.S32.HI R4, RZ, 0x1f, R39 ;  /* 0x0000001fff047819 */ /* 0x000fe20000011427 */
[----:B------:R-:W5:Y:S01]  /*02b0*/  SHFL.IDX PT, R0, R0, RZ, 0x1f ;  /* 0x00001fff00007589 */ /* 0x000f6200000e0000 */
[----:B0-----:R-:W0:Y:S01]  /*02c0*/  S2UR UR8, SR_CTAID.X ;  /* 0x00000000000879c3 */ /* 0x001e220000002500 */
[----:B------:R-:W-:Y:S02]  /*02d0*/  ELECT P0, URZ, PT ;  /* 0x00000000003f782f */ /* 0x000fe40003800000 */
[----:B------:R-:W-:Y:S01]  /*02e0*/  LEA.HI R4, R4, R39, RZ, 0x7 ;  /* 0x0000002704047211 */ /* 0x000fe200078f38ff */
[----:B------:R-:W-:Y:S01]  /*02f0*/  ULDC UR4, c[0x0][0x150] ;  /* 0x0000540000047ab9 */ /* 0x000fe20000000800 */
[----:B------:R-:W-:Y:S01]  /*0300*/  SHF.R.S32.HI R10, RZ, 0x1f, R3 ;  /* 0x0000001fff0a7819 */ /* 0x000fe20000011403 */
[----:B------:R-:W-:Y:S01]  /*0310*/  NOP ;  /* 0x0000000000007918 */ /* 0x000fe20000000000 */
[----:B------:R-:W-:Y:S01]  /*0320*/  LOP3.LUT R4, R4, 0xffffff80, RZ, 0xc0, !PT ;  /* 0xffffff8004047812 */ /* 0x000fe200078ec0ff */
[----:B------:R-:W-:Y:S01]  /*0330*/  IMAD.MOV.U32 R23, RZ, RZ, 0x1 ;  /* 0x00000001ff177424 */ /* 0x000fe200078e00ff */
[----:B------:R-:W-:Y:S01]  /*0340*/  LEA.HI R10, R10, R3, RZ, 0x2 ;  /* 0x000000030a0a7211 */ /* 0x000fe200078f10ff */
[----:B------:R-:W1:Y:S01]  /*0350*/  LDC R12, c[0x0][0x144] ;  /* 0x00005100ff0c7b82 */ /* 0x000e620000000800 */
[----:B------:R-:W-:Y:S01]  /*0360*/  NOP ;  /* 0x0000000000007918 */ /* 0x000fe20000000000 */
[----:B------:R-:W-:Y:S01]  /*0370*/  IMAD.IADD R8, R39, 0x1, -R4 ;  /* 0x0000000127087824 */ /* 0x000fe200078e0a04 */
[----:B------:R-:W-:Y:S01]  /*0380*/  LOP3.LUT R10, R10, 0x3ffffffc, RZ, 0xc0, !PT ;  /* 0x3ffffffc0a0a7812 */ /* 0x000fe200078ec0ff */
[----:B------:R-:W2:Y:S01]  /*0390*/  S2R R4, SR_CTAID.Y ;  /* 0x0000000000047919 */ /* 0x000ea20000002600 */
[----:B------:R-:W-:-:S02]  /*03a0*/  ISETP.NE.AND P3, PT, R5, RZ, PT ;  /* 0x000000ff0500720c */ /* 0x000fc40003f65270 */
[----:B------:R-:W-:Y:S01]  /*03b0*/  SHF.R.S32.HI R7, RZ, 0x1f, R8 ;  /* 0x0000001fff077819 */ /* 0x000fe20000011408 */
[----:B------:R-:W-:Y:S01]  /*03c0*/  IMAD.IADD R10, R3, 0x1, -R10 ;  /* 0x00000001030a7824 */ /* 0x000fe200078e0a0a */
[----:B------:R-:W3:Y:S02]  /*03d0*/  LDC R14, c[0x0][0x140] ;  /* 0x00005000ff0e7b82 */ /* 0x000ee40000000800 */
[----:B------:R-:W-:Y:S02]  /*03e0*/  LEA.HI R7, R7, R8, RZ, 0x3 ;  /* 0x0000000807077211 */ /* 0x000fe400078f18ff */
[----:B-----5:R-:W-:Y:S02]  /*03f0*/  ISETP.NE.OR P0, PT, R0, RZ, !P0 ;  /* 0x000000ff0000720c */ /* 0x020fe40004705670 */
[--C-:B------:R-:W-:Y:S02]  /*0400*/  SHF.R.S32.HI R0, RZ, 0x3, R7.reuse ;  /* 0x00000003ff007819 */ /* 0x100fe40000011407 */
[----:B------:R-:W-:-:S02]  /*0410*/  SHF.R.S32.HI R7, RZ, 0x1f, R7 ;  /* 0x0000001fff077819 */ /* 0x000fc40000011407 */
[----:B0-----:R-:W-:Y:S02]  /*0420*/  I2FP.F32.U32 R9, UR8 ;  /* 0x0000000800097c45 */ /* 0x001fe40008201000 */
[----:B------:R-:W-:-:S03]  /*0430*/  LEA.HI R7, R7, R0, RZ, 0x2 ;  /* 0x0000000007077211 */ /* 0x000fc600078f10ff */
[----:B------:R-:W-:Y:S01]  /*0440*/  FMUL R9, R9, UR4 ;  /* 0x0000000409097c20 */ /* 0x000fe20008400000 */
[----:B------:R-:W-:Y:S01]  /*0450*/  LOP3.LUT R7, R7, 0xfffffffc, RZ, 0xc0, !PT ;  /* 0xfffffffc07077812 */ /* 0x000fe200078ec0ff */
[----:B------:R-:W-:Y:S01]  /*0460*/  VOTEU.ALL UP0, P0 ;  /* 0x00000000003f7886 */ /* 0x000fe20000000000 */
[----:B------:R-:W-:Y:S01]  /*0470*/  ULDC UR4, c[0x0][0x154] ;  /* 0x0000550000047ab9 */ /* 0x000fe20000000800 */
[----:B------:R-:W-:Y:S02]  /*0480*/  VOTEU.ALL UP1, P0 ;  /* 0x00000000003f7886 */ /* 0x000fe40000020000 */
[----:B------:R-:W0:Y:S01]  /*0490*/  F2I.U32.TRUNC.NTZ R9, R9 ;  /* 0x0000000900097305 */ /* 0x000e22000020f000 */
[----:B------:R-:W-:Y:S01]  /*04a0*/  IMAD.IADD R7, R0, 0x1, -R7 ;  /* 0x0000000100077824 */ /* 0x000fe200078e0a07 */
[----:B------:R-:W5:Y:S01]  /*04b0*/  @!UP0 S2UR UR7, SR_CgaCtaId ;  /* 0x00000000000789c3 */ /* 0x000f620000008800 */
[----:B------:R-:W-:Y:S01]  /*04c0*/  @!UP0 UMOV UR6, 0x400 ;  /* 0x0000040000068882 */ /* 0x000fe20000000000 */
[----:B---3--:R-:W-:Y:S01]  /*04d0*/  ISETP.EQ.U32.AND P2, PT, R14, 0x1, PT ;  /* 0x000000010e00780c */ /* 0x008fe20003f42070 */
[----:B------:R-:W-:Y:S01]  /*04e0*/  IMAD R10, R10, 0x4, R7 ;  /* 0x000000040a0a7824 */ /* 0x000fe200078e0207 */
[----:B--2---:R-:W-:-:S04]  /*04f0*/  I2FP.F32.U32 R3, R4 ;  /* 0x0000000400037245 */ /* 0x004fc80000201000 */
[----:B------:R-:W-:Y:S01]  /*0500*/  LEA.HI R0, R10, R10, RZ, 0x1 ;  /* 0x0000000a0a007211 */ /* 0x000fe200078f08ff */
[----:B------:R-:W-:Y:S01]  /*0510*/  FMUL R13, R3, UR4 ;  /* 0x00000004030d7c20 */ /* 0x000fe20008400000 */
[----:B------:R-:W2:Y:S01]  /*0520*/  LDC R7, c[0x0][0x148] ;  /* 0x00005200ff077b82 */ /* 0x000ea20000000800 */
[----:B------:R-:W-:Y:S01]  /*0530*/  UMOV UR4, 0x20 ;  /* 0x0000002000047882 */ /* 0x000fe20000000000 */
[----:B------:R-:W-:Y:S01]  /*0540*/  LOP3.LUT R11, R0, 0xfffffffe, RZ, 0xc0, !PT ;  /* 0xfffffffe000b7812 */ /* 0x000fe200078ec0ff */
[----:B0-----:R-:W-:Y:S01]  /*0550*/  IMAD.MOV R15, RZ, RZ, -R9 ;  /* 0x000000ffff0f7224 */ /* 0x001fe200078e0a09 */
[----:B------:R-:W-:Y:S01]  /*0560*/  SHF.R.S32.HI R9, RZ, 0x1f, R2 ;  /* 0x0000001fff097819 */ /* 0x000fe20000011402 */
[----:B------:R-:W0:Y:S01]  /*0570*/  F2I.U32.TRUNC.NTZ R13, R13 ;  /* 0x0000000d000d7305 */ /* 0x000e22000020f000 */
[----:B------:R-:W-:-:S04]  /*0580*/  @!UP0 UIADD3 UR4, -UR4, 0x100000, URZ ;  /* 0x0010000004048890 */ /* 0x000fc8000fffe13f */
[----:B------:R-:W-:Y:S02]  /*0590*/  @!UP0 USHF.L.U32 UR5, UR4, 0xb, URZ ;  /* 0x0000000b04058899 */ /* 0x000fe4000800063f */
[----:B------:R-:W-:Y:S01]  /*05a0*/  @!UP0 USHF.L.U32 UR4, UR4, 0x1, URZ ;  /* 0x0000000104048899 */ /* 0x000fe2000800063f */
[----:B-1----:R-:W-:Y:S01]  /*05b0*/  IMAD R3, R12, R15, UR8 ;  /* 0x000000080c037e24 */ /* 0x002fe2000f8e020f */
[----:B------:R-:W-:Y:S01]  /*05c0*/  LEA.HI R9, R9, R2, RZ, 0x2 ;  /* 0x0000000209097211 */ /* 0x000fe200078f10ff */
[C---:B------:R-:W-:Y:S02]  /*05d0*/  IMAD.IADD R0, R10.reuse, 0x1, -R11 ;  /* 0x000000010a007824 */ /* 0x040fe400078e0a0b */
[----:B------:R-:W-:Y:S01]  /*05e0*/  IMAD.SHL.U32 R11, R10, 0x4, RZ ;  /* 0x000000040a0b7824 */ /* 0x000fe200078e00ff */
[----:B------:R-:W-:Y:S02]  /*05f0*/  LOP3.LUT R9, R9, 0xfffffffc, RZ, 0xc0, !PT ;  /* 0xfffffffc09097812 */ /* 0x000fe400078ec0ff */
[----:B------:R-:W-:Y:S01]  /*0600*/  ISETP.NE.AND P4, PT, R0, R3, PT ;  /* 0x000000030000720c */ /* 0x000fe20003f85270 */
[----:B-----5:R-:W-:Y:S01]  /*0610*/  @!UP0 ULEA UR6, UR7, UR6, 0x18 ;  /* 0x0000000607068291 */ /* 0x020fe2000f8ec03f */
[----:B------:R-:W-:Y:S01]  /*0620*/  LOP3.LUT R22, R10, 0xc, R11, 0x78, !PT ;  /* 0x0000000c0a167812 */ /* 0x000fe200078e780b */
[----:B------:R-:W-:Y:S01]  /*0630*/  IMAD.IADD R2, R2, 0x1, -R9 ;  /* 0x0000000102027824 */ /* 0x000fe200078e0a09 */
[----:B------:R-:W-:Y:S01]  /*0640*/  VOTEU.ALL UP0, P0 ;  /* 0x00000000003f7886 */ /* 0x000fe20000000000 */
[----:B------:R-:W-:Y:S01]  /*0650*/  LOP3.LUT P0, RZ, R8, 0x7, RZ, 0xc0, !PT ;  /* 0x0000000708ff7812 */ /* 0x000fe2000780c0ff */
[----:B0-----:R-:W-:-:S02]  /*0660*/  IMAD.MOV R24, RZ, RZ, -R13 ;  /* 0x000000ffff187224 */ /* 0x001fc400078e0a0d */
[----:B------:R-:W-:Y:S01]  /*0670*/  ISETP.NE.AND P1, PT, R2, 0x3, PT ;  /* 0x000000030200780c */ /* 0x000fe20003f25270 */
[----:B------:R-:W-:Y:S01]  /*0680*/  VIADD R10, R5, 0xffffffff ;  /* 0xffffffff050a7836 */ /* 0x000fe20000000000 */
[----:B------:R-:W-:Y:S01]  /*0690*/  ISETP.LT.U32.AND P0, PT, R22, 0x2, !P0 ;  /* 0x000000021600780c */ /* 0x000fe20004701070 */
[----:B--2---:R-:W-:Y:S01]  /*06a0*/  IMAD R9, R7, R24, R4 ;  /* 0x0000001807097224 */ /* 0x004fe200078e0204 */
[----:B------:R-:W-:Y:S01]  /*06b0*/  ISETP.EQ.OR P1, PT, R2, RZ, !P1 ;  /* 0x000000ff0200720c */ /* 0x000fe20004f22670 */
[----:B------:R-:W0:Y:S02]  /*06c0*/  FENCE.VIEW.ASYNC.S ;  /* 0x00000000000073c6 */ /* 0x000e240000000000 */
[----:B0-----:R0:W1:Y:S01]  /*06d0*/  @!UP0 SYNCS.EXCH.64 URZ, [UR6+0x40], UR4 ;  /* 0x00004004063f85b2 */ /* 0x0010620008000100 */
[----:B------:R-:W-:Y:S02]  /*06e0*/  @P4 LEA.HI R0, R22, R22, RZ, 0x1 ;  /* 0x0000001616004211 */ /* 0x000fe400078f08ff */
[----:B------:R-:W-:-:S02]  /*06f0*/  ISETP.EQ.AND P1, PT, R5, RZ, P1 ;  /* 0x000000ff0500720c */ /* 0x000fc40000f22270 */
[----:B------:R-:W-:Y:S02]  /*0700*/  @P4 SHF.R.S32.HI R0, RZ, 0x1, R0 ;  /* 0x00000001ff004819 */ /* 0x000fe40000011400 */
[----:B------:R-:W-:Y:S02]  /*0710*/  ISETP.GE.U32.AND P6, PT, R10, 0x2, PT ;  /* 0x000000020a00780c */ /* 0x000fe40003fc6070 */
[----:B------:R-:W-:Y:S02]  /*0720*/  @P4 ISETP.NE.AND P5, PT, R0, R9, PT ;  /* 0x000000090000420c */ /* 0x000fe40003fa5270 */
[----:B------:R-:W-:Y:S02]  /*0730*/  SEL R0, RZ, 0x1, !P0 ;  /* 0x00000001ff007807 */ /* 0x000fe40004000000 */
[----:B------:R-:W-:Y:S02]  /*0740*/  @P4 SEL R23, RZ, 0x1, P5 ;  /* 0x00000001ff174807 */ /* 0x000fe40002800000 */
[----:B------:R-:W-:Y:S01]  /*0750*/  SEL R16, RZ, 0x1, !P1 ;  /* 0x00000001ff107807 */ /* 0x000fe20004800000 */
[----:B------:R0:W2:Y:S01]  /*0760*/  @!UP1 SYNCS.EXCH.64 URZ, [UR6+0x48], UR4 ;  /* 0x00004804063f95b2 */ /* 0x0000a20008000100 */
[----:B------:R-:W-:Y:S01]  /*0770*/  LOP3.LUT R23, R23, R0, RZ, 0xc0, !PT ;  /* 0x0000000017177212 */ /* 0x000fe200078ec0ff */
[----:B------:R-:W-:Y:S01]  /*0780*/  NOP ;  /* 0x0000000000007918 */ /* 0x000fe20000000000 */
[----:B------:R-:W-:-:S02]  /*0790*/  LOP3.LUT R0, R39, 0x7f, RZ, 0xc0, !PT ;  /* 0x0000007f27007812 */ /* 0x000fc400078ec0ff */
[----:B------:R-:W-:Y:S01]  /*07a0*/  SEL R16, R16, 0x2, P6 ;  /* 0x0000000210107807 */ /* 0x000fe20003000000 */
[----:B0-----:R-:W-:Y:S06]  /*07b0*/  @!P2 BRA `(.L_x_3) ;  /* 0x000000000008a947 */ /* 0x001fec0003800000 */
[----:B-12-4-:R-:W-:Y:S01]  /*07c0*/  UCGABAR_ARV ;  /* 0x00000000000079c7 */ /* 0x016fe20008000000 */
[----:B------:R-:W-:Y:S05]  /*07d0*/  BRA `(.L_x_4) ;  /* 0x0000000000047947 */ /* 0x000fea0003800000 */
.L_x_3:
[----:B-12-4-:R-:W-:Y:S01]  /*07e0*/  NOP ;  /* 0x0000000000007918 */ /* 0x016fe20000000000 */
.L_x_4:
[----:B------:R-:W0:Y:S01]  /*07f0*/  LDC R17, c[0x0][0x65c] ;  /* 0x00019700ff117b82 */ /* 0x000e220000000800 */
[----:B------:R-:W-:Y:S02]  /*0800*/  IMAD.U32 R8, RZ, RZ, UR8 ;  /* 0x00000008ff087e24 */ /* 0x000fe4000f8e00ff */
[----:B------:R-:W-:Y:S01]  /*0810*/  IMAD.MOV.U32 R9, RZ, RZ, RZ ;  /* 0x000000ffff097224 */ /* 0x000fe200078e00ff */
[----:B0-----:R-:W-:-:S04]  /*0820*/  ISETP.NE.AND P1, PT, R17, 0x1, PT ;  /* 0x000000011100780c */ /* 0x001fc80003f25270 */
[----:B------:R-:W-:-:S09]  /*0830*/  P2R R5, PR, RZ, 0x2 ;  /* 0x00000002ff057803 */ /* 0x000fd20000000000 */
[----:B------:R-:W0:Y:S01]  /*0840*/  @P1 LDC R19, c[0x0][0x10] ;  /* 0x00000400ff131b82 */ /* 0x000e220000000800 */
[----:B------:R-:W-:Y:S02]  /*0850*/  @P1 IMAD.MOV.U32 R5, RZ, RZ, RZ ;  /* 0x000000ffff051224 */ /* 0x000fe400078e00ff */
[----:B------:R-:W-:-:S05]  /*0860*/  @P1 IMAD.MOV.U32 R13, RZ, RZ, RZ ;  /* 0x000000ffff0d1224 */ /* 0x000fca00078e00ff */
[----:B------:R-:W1:Y:S01]  /*0870*/  @!P1 LDC R11, c[0x0][0xc] ;  /* 0x00000300ff0b9b82 */ /* 0x000e620000000800 */
[----:B------:R-:W-:Y:S01]  /*0880*/  ULDC UR4, c[0x0][0xc] ;  /* 0x0000030000047ab9 */ /* 0x000fe20000000800 */
[----:B------:R-:W-:Y:S01]  /*0890*/  ULDC UR5, c[0x0][0x10] ;  /* 0x0000040000057ab9 */ /* 0x000fe20000000800 */
[----:B------:R-:W-:Y:S01]  /*08a0*/  ULDC UR6, c[0x0][0x14] ;  /* 0x0000050000067ab9 */ /* 0x000fe20000000800 */
[----:B------:R-:W-:-:S04]  /*08b0*/  UIMAD.WIDE.U32 UR4, UR4, UR5, URZ ;  /* 0x00000005040472a5 */ /* 0x000fc8000f8e003f */
[----:B------:R-:W-:Y:S02]  /*08c0*/  UIMAD.WIDE.U32 UR38, UR4, UR6, URZ ;  /* 0x00000006042672a5 */ /* 0x000fe4000f8e003f */
[----:B------:R-:W-:-:S04]  /*08d0*/  UIMAD UR37, UR5, UR6, URZ ;  /* 0x00000006052572a4 */ /* 0x000fc8000f8e023f */
[----:B------:R-:W-:Y:S01]  /*08e0*/  UIADD3 UR37, UR39, UR37, URZ ;  /* 0x0000002527257290 */ /* 0x000fe2000fffe03f */
[----:B0-----:R-:W-:-:S04]  /*08f0*/  @P1 IMAD.WIDE.U32 R18, R19, UR8, R4 ;  /* 0x0000000813121c25 */ /* 0x001fc8000f8e0004 */
[----:B------:R-:W-:Y:S02]  /*0900*/  @P1 IMAD.IADD R19, R19, 0x1, R13 ;  /* 0x0000000113131824 */ /* 0x000fe400078e020d */
[----:B-1----:R-:W-:-:S04]  /*0910*/  @!P1 IMAD.WIDE.U32 R8, R4, R11, R8 ;  /* 0x0000000b04089225 */ /* 0x002fc800078e0008 */
[----:B------:R-:W-:Y:S02]  /*0920*/  @!P1 IMAD.MOV.U32 R18, RZ, RZ, R8 ;  /* 0x000000ffff129224 */ /* 0x000fe400078e0008 */
[----:B------:R-:W-:Y:S01]  /*0930*/  @!P1 IMAD.MOV.U32 R19, RZ, RZ, R9 ;  /* 0x000000ffff139224 */ /* 0x000fe200078e0009 */
[----:B------:R-:W-:Y:S06]  /*0940*/  @!P2 BRA `(.L_x_5) ;  /* 0x00000000000ca947 */ /* 0x000fec0003800000 */
[----:B------:R-:W-:Y:S01]  /*0950*/  UCGABAR_WAIT ;  /* 0x0000000000007dc7 */ /* 0x000fe20008000000 */
[----:B------:R-:W-:Y:S01]  /*0960*/  CCTL.IVALL ;  /* 0x00000000ff00798f */ /* 0x000fe20002000000 */
[----:B------:R-:W-:Y:S05]  /*0970*/  BRA `(.L_x_6) ;  /* 0x0000000000047947 */ /* 0x000fea0003800000 */
.L_x_5:
[----:B------:R-:W-:Y:S06]  /*0980*/  BAR.SYNC.DEFER_BLOCKING 0x0 ;  /* 0x0000000000007b1d */ /* 0x000fec0000010000 */
.L_x_6:
[----:B------:R-:W-:Y:S05]  /*0990*/  @!P3 BRA `(.L_x_7) ;  /* 0x0000003000d0b947 */ /* 0x000fea0003800000 */
[----:B------:R-:W-:-:S13]  /*09a0*/  ISETP.GT.U32.AND P0, PT, R10, 0x1, PT ;  /* 0x000000010a00780c */ /* 0x000fda0003f04070 */
[----:B------:R-:W-:Y:S05]  /*09b0*/  @P0 EXIT ;  /* 0x000000000000094d */ /* 0x000fea0003800000 */
[----:B------:R-:W-:Y:S01]  /*09c0*/  ULDC.64 UR4, c[0x0][0x650] ;  /* 0x0001940000047ab9 */ /* 0x000fe20000000a00 */
[----:B------:R-:W-:Y:S01]  /*09d0*/  PRMT R8, RZ, 0x7610, R8 ;  /* 0x00007610ff087816 */ /* 0x000fe20000000008 */
[----:B------:R-:W-:Y:S01]  /*09e0*/  IMAD.MOV.U32 R45, RZ, RZ, -0x1 ;  /* 0xffffffffff2d7424 */ /* 0x000fe200078e00ff */
[----:B------:R-:W-:Y:S01]  /*09f0*/  ISETP.GE.U32.AND P0, PT, R18, UR4, PT ;  /* 0x0000000412007c0c */ /* 0x000fe2000bf06070 */
[----:B------:R-:W-:Y:S02]  /*0a00*/  IMAD.MOV.U32 R44, RZ, RZ, -0x1 ;  /* 0xffffffffff2c7424 */ /* 0x000fe400078e00ff */
[----:B------:R-:W-:Y:S01]  /*0a10*/  IMAD.MOV.U32 R43, RZ, RZ, -0x1 ;  /* 0xffffffffff2b7424 */ /* 0x000fe200078e00ff */
[----:B------:R-:W-:-:S13]  /*0a20*/  ISETP.GE.U32.AND.EX P0, PT, R19, UR5, PT, P0 ;  /* 0x0000000513007c0c */ /* 0x000fda000bf06100 */
[----:B------:R-:W-:Y:S05]  /*0a30*/  @P0 BRA `(.L_x_8) ;  /* 0x0000000400240947 */ /* 0x000fea0003800000 */
[----:B------:R-:W0:Y:S01]  /*0a40*/  LDC.64 R20, c[0x0][0x628] ;  /* 0x00018a00ff147b82 */ /* 0x000e220000000a00 */
[----:B------:R-:W-:Y:S02]  /*0a50*/  IMAD.MOV.U32 R8, RZ, RZ, R18 ;  /* 0x000000ffff087224 */ /* 0x000fe400078e0012 */
[----:B------:R-:W-:-:S05]  /*0a60*/  IMAD.MOV.U32 R9, RZ, RZ, R19 ;  /* 0x000000ffff097224 */ /* 0x000fca00078e0013 */
[----:B------:R-:W1:Y:S08]  /*0a70*/  LDC R2, c[0x0][0x630] ;  /* 0x00018c00ff027b82 */ /* 0x000e700000000800 */
[----:B------:R-:W2:Y:S01]  /*0a80*/  LDC.64 R26, c[0x0][0x620] ;  /* 0x00018800ff1a7b82 */ /* 0x000ea20000000a00 */
[----:B0-----:R-:W-:-:S04]  /*0a90*/  ISETP.NE.U32.AND P0, PT, R20, RZ, PT ;  /* 0x000000ff1400720c */ /* 0x001fc80003f05070 */
[----:B------:R-:W-:-:S13]  /*0aa0*/  ISETP.NE.AND.EX P0, PT, R21, RZ, PT, P0 ;  /* 0x000000ff1500720c */ /* 0x000fda0003f05300 */
[----:B-12---:R-:W-:Y:S05]  /*0ab0*/  @!P0 BRA `(.L_x_9) ;  /* 0x0000000000288947 */ /* 0x006fea0003800000 */
[----:B------:R-:W0:Y:S02]  /*0ac0*/  LDC R13, c[0x0][0x634] ;  /* 0x00018d00ff0d7b82 */ /* 0x000e240000000800 */
[----:B0-----:R-:W-:-:S05]  /*0ad0*/  IADD3 R13, P0, R18, R13, RZ ;  /* 0x0000000d120d7210 */ /* 0x001fca0007f1e0ff */
[----:B------:R-:W-:-:S04]  /*0ae0*/  IMAD.X R15, RZ, RZ, R19, P0 ;  /* 0x000000ffff0f7224 */ /* 0x000fc800000e0613 */
[----:B------:R-:W-:-:S04]  /*0af0*/  IMAD.WIDE.U32 R8, R15, R20, RZ ;  /* 0x000000140f087225 */ /* 0x000fc800078e00ff */
[----:B------:R-:W-:-:S04]  /*0b00*/  IMAD.WIDE.U32 R10, P0, R13, R21, R8 ;  /* 0x000000150d0a7225 */ /* 0x000fc80007800008 */
[----:B------:R-:W-:-:S04]  /*0b10*/  IMAD.WIDE.U32 R8, R13, R20, RZ ;  /* 0x000000140d087225 */ /* 0x000fc800078e00ff */
[----:B------:R-:W-:Y:S01]  /*0b20*/  IMAD.X R13, RZ, RZ, RZ, P0 ;  /* 0x000000ffff0d7224 */ /* 0x000fe200000e06ff */
[----:B------:R-:W-:Y:S01]  /*0b30*/  IADD3 RZ, P0, R9, R10, RZ ;  /* 0x0000000a09ff7210 */ /* 0x000fe20007f1e0ff */
[----:B------:R-:W-:-:S04]  /*0b40*/  IMAD.MOV.U32 R12, RZ, RZ, R11 ;  /* 0x000000ffff0c7224 */ /* 0x000fc800078e000b */
[----:B------:R-:W-:-:S08]  /*0b50*/  IMAD.WIDE.U32.X R8, R15, R21, R12, P0 ;  /* 0x000000150f087225 */ /* 0x000fd000000e040c */
.L_x_9:
[----:B------:R-:W0:Y:S01]  /*0b60*/  LDC.64 R28, c[0x0][0x640] ;  /* 0x00019000ff1c7b82 */ /* 0x000e220000000a00 */
[--C-:B------:R-:W-:Y:S01]  /*0b70*/  SHF.R.U64 R43, R8, R2, R9.reuse ;  /* 0x00000002082b7219 */ /* 0x100fe20000001209 */
[----:B------:R-:W-:Y:S01]  /*0b80*/  IMAD R24, R7, R24, R4 ;  /* 0x0000001807187224 */ /* 0x000fe200078e0204 */
[----:B------:R-:W-:Y:S02]  /*0b90*/  SHF.R.U32.HI R2, RZ, R2, R9 ;  /* 0x00000002ff027219 */ /* 0x000fe40000011609 */
[----:B------:R-:W-:-:S03]  /*0ba0*/  IADD3 R5, P0, RZ, -R43, RZ ;  /* 0x8000002bff057210 */ /* 0x000fc60007f1e0ff */
[----:B------:R-:W1:Y:S02]  /*0bb0*/  LDC R10, c[0x0][0x618] ;  /* 0x00018600ff0a7b82 */ /* 0x000e640000000800 */
[----:B------:R-:W-:-:S04]  /*0bc0*/  IMAD.X R9, RZ, RZ, ~R2, P0 ;  /* 0x000000ffff097224 */ /* 0x000fc800000e0e02 */
[-C--:B------:R-:W-:Y:S02]  /*0bd0*/  IMAD R2, R9, R26.reuse, RZ ;  /* 0x0000001a09027224 */ /* 0x080fe400078e02ff */
[----:B------:R-:W2:Y:S01]  /*0be0*/  LDC R14, c[0x0][0x608] ;  /* 0x00018200ff0e7b82 */ /* 0x000ea20000000800 */
[----:B------:R-:W-:-:S04]  /*0bf0*/  IMAD.WIDE.U32 R8, R5, R26, R18 ;  /* 0x0000001a05087225 */ /* 0x000fc800078e0012 */
[----:B------:R-:W-:Y:S02]  /*0c00*/  IMAD R5, R5, R27, R2 ;  /* 0x0000001b05057224 */ /* 0x000fe400078e0202 */
[----:B------:R-:W-:Y:S01]  /*0c10*/  IMAD.MOV.U32 R27, RZ, RZ, 0x1 ;  /* 0x00000001ff1b7424 */ /* 0x000fe200078e00ff */
[----:B------:R-:W3:Y:S01]  /*0c20*/  LDC R20, c[0x0][0x658] ;  /* 0x00019600ff147b82 */ /* 0x000ee20000000800 */
[----:B------:R-:W-:Y:S01]  /*0c30*/  IMAD.IADD R5, R9, 0x1, R5 ;  /* 0x0000000109057824 */ /* 0x000fe200078e0205 */
[----:B0-----:R-:W-:Y:S01]  /*0c40*/  ISETP.NE.U32.AND P0, PT, R28, RZ, PT ;  /* 0x000000ff1c00720c */ /* 0x001fe20003f05070 */
[----:B------:R-:W-:-:S03]  /*0c50*/  IMAD.MOV.U32 R9, RZ, RZ, -0x1 ;  /* 0xffffffffff097424 */ /* 0x000fc600078e00ff */
[----:B------:R-:W-:Y:S02]  /*0c60*/  ISETP.NE.AND.EX P0, PT, R29, RZ, PT, P0 ;  /* 0x000000ff1d00720c */ /* 0x000fe40003f05300 */
[----:B------:R-:W0:Y:S01]  /*0c70*/  LDC R15, c[0x0][0x600] ;  /* 0x00018000ff0f7b82 */ /* 0x000e220000000800 */
[-CC-:B-1----:R-:W-:Y:S02]  /*0c80*/  SHF.R.U64 R12, R8, R10.reuse, R5.reuse ;  /* 0x0000000a080c7219 */ /* 0x182fe40000001205 */
[----:B------:R-:W-:-:S05]  /*0c90*/  SHF.R.U32.HI R5, RZ, R10, R5 ;  /* 0x0000000aff057219 */ /* 0x000fca0000011605 */
[----:B------:R-:W1:Y:S01]  /*0ca0*/  LDC R21, c[0x0][0x648] ;  /* 0x00019200ff157b82 */ /* 0x000e620000000800 */
[-CC-:B--2---:R-:W-:Y:S02]  /*0cb0*/  SHF.R.U64 R30, R12, R14.reuse, R5.reuse ;  /* 0x0000000e0c1e7219 */ /* 0x184fe40000001205 */
[----:B------:R-:W-:-:S05]  /*0cc0*/  SHF.R.U32.HI R5, RZ, R14, R5 ;  /* 0x0000000eff057219 */ /* 0x000fca0000011605 */
[----:B------:R-:W2:Y:S01]  /*0cd0*/  LDC R25, c[0x0][0x638] ;  /* 0x00018e00ff197b82 */ /* 0x000ea20000000800 */
[-CC-:B---3--:R-:W-:Y:S02]  /*0ce0*/  SHF.R.U64 R14, R30, R20.reuse, R5.reuse ;  /* 0x000000141e0e7219 */ /* 0x188fe40000001205 */
[-C--:B------:R-:W-:Y:S02]  /*0cf0*/  SHF.L.U32 R2, R9, R20.reuse, RZ ;  /* 0x0000001409027219 */ /* 0x080fe400000006ff */
[----:B------:R-:W-:Y:S01]  /*0d00*/  SHF.R.U32.HI R5, RZ, R20, R5 ;  /* 0x00000014ff057219 */ /* 0x000fe20000011605 */
[----:B------:R-:W-:Y:S01]  /*0d10*/  IMAD.MOV.U32 R4, RZ, RZ, R14 ;  /* 0x000000ffff047224 */ /* 0x000fe200078e000e */
[----:B------:R-:W-:Y:S01]  /*0d20*/  LOP3.LUT R7, RZ, R2, RZ, 0x33, !PT ;  /* 0x00000002ff077212 */ /* 0x000fe200078e33ff */
[----:B------:R-:W3:Y:S01]  /*0d30*/  LDC R26, c[0x0][0x610] ;  /* 0x00018400ff1a7b82 */ /* 0x000ee20000000800 */
[----:B------:R-:W-:Y:S05]  /*0d40*/  @!P0 BRA `(.L_x_10) ;  /* 0x0000000000288947 */ /* 0x000fea0003800000 */
[----:B------:R-:W4:Y:S02]  /*0d50*/  LDC R11, c[0x0][0x64c] ;  /* 0x00019300ff0b7b82 */ /* 0x000f240000000800 */
[----:B----4-:R-:W-:-:S05]  /*0d60*/  IADD3 R11, P0, R14, R11, RZ ;  /* 0x0000000b0e0b7210 */ /* 0x010fca0007f1e0ff */
        /* <DEDUP_REMOVED lines=8> */
.L_x_10:
[----:B-1----:R-:W-:Y:S01]  /*0df0*/  SHF.R.U64 R4, R4, R21, R5 ;  /* 0x0000001504047219 */ /* 0x002fe20000001205 */
[----:B0-----:R-:W-:Y:S01]  /*0e00*/  VIADD R5, R15, 0xffffffff ;  /* 0xffffffff0f057836 */ /* 0x001fe20000000000 */
[----:B------:R-:W-:Y:S02]  /*0e10*/  SHF.L.U32 R2, R27, R20, RZ ;  /* 0x000000141b027219 */ /* 0x000fe400000006ff */
[----:B------:R-:W-:Y:S01]  /*0e20*/  LOP3.LUT R7, R30, R7, RZ, 0xc0, !PT ;  /* 0x000000071e077212 */ /* 0x000fe200078ec0ff */
[----:B------:R-:W-:Y:S01]  /*0e30*/  IMAD.MOV R8, RZ, RZ, -R4 ;  /* 0x000000ffff087224 */ /* 0x000fe200078e0a04 */
[----:B------:R-:W-:Y:S02]  /*0e40*/  SEL R3, R3, R24, !P1 ;  /* 0x0000001803037207 */ /* 0x000fe40004800000 */
[----:B------:R-:W-:Y:S01]  /*0e50*/  LOP3.LUT R5, R12, R5, RZ, 0xc0, !PT ;  /* 0x000000050c057212 */ /* 0x000fe200078ec0ff */
[----:B------:R-:W-:Y:S02]  /*0e60*/  IMAD R4, R2, R4, R7 ;  /* 0x0000000402047224 */ /* 0x000fe400078e0207 */
[----:B--2---:R-:W-:-:S02]  /*0e70*/  IMAD R2, R8, R25, R14 ;  /* 0x0000001908027224 */ /* 0x004fc400078e020e */
[----:B---3--:R-:W-:Y:S02]  /*0e80*/  IMAD R3, R4, R26, R3 ;  /* 0x0000001a04037224 */ /* 0x008fe400078e0203 */
[----:B------:R-:W-:Y:S02]  /*0e90*/  IMAD R2, R2, R15, R5 ;  /* 0x0000000f02027224 */ /* 0x000fe400078e0205 */
[----:B------:R-:W-:-:S03]  /*0ea0*/  IMAD.MOV.U32 R8, RZ, RZ, 0x1 ;  /* 0x00000001ff087424 */ /* 0x000fc600078e00ff */
[----:B------:R-:W-:Y:S02]  /*0eb0*/  SEL R44, R2, R3, !P1 ;  /* 0x00000003022c7207 */ /* 0x000fe40004800000 */
[----:B------:R-:W-:-:S07]  /*0ec0*/  SEL R45, R3, R2, !P1 ;  /* 0x00000002032d7207 */ /* 0x000fce0004800000 */
.L_x_8:
[----:B------:R-:W-:-:S08]  /*0ed0*/  NOP ;  /* 0x0000000000007918 */ /* 0x000fd00000000000 */
[----:B------:R-:W0:Y:S02]  /*0ee0*/  USETMAXREG.TRY_ALLOC.CTAPOOL UP0, 0xe8 ;  /* 0x000000e8000079c8 */ /* 0x000e240008000600 */
[----:B0-----:R-:W-:-:S13]  /*0ef0*/  PLOP3.LUT P0, PT, PT, PT, UP0, 0x80, 0x0 ;  /* 0x000000000000781c */ /* 0x001fda0003f0f008 */
[----:B------:R-:W-:Y:S05]  /*0f00*/  @!P0 BRA `(.L_x_8) ;  /* 0xfffffffc00f08947 */ /* 0x000fea000383ffff */
[----:B------:R-:W-:Y:S01]  /*0f10*/  ULDC.64 UR4, c[0x0][0x598] ;  /* 0x0001660000047ab9 */ /* 0x000fe20000000a00 */
[----:B------:R-:W-:Y:S01]  /*0f20*/  ULDC.64 UR40, c[0x0][0x208] ;  /* 0x0000820000287ab9 */ /* 0x000fe20000000a00 */
[----:B------:R-:W-:-:S04]  /*0f30*/  ISETP.NE.U32.AND P0, PT, RZ, UR4, PT ;  /* 0x00000004ff007c0c */ /* 0x000fc8000bf05070 */
[----:B------:R-:W-:-:S13]  /*0f40*/  ISETP.NE.AND.EX P0, PT, RZ, UR5, PT, P0 ;  /* 0x00000005ff007c0c */ /* 0x000fda000bf05300 */
[----:B------:R-:W-:Y:S05]  /*0f50*/  @!P0 BRA `(.L_x_11) ;  /* 0x00000000001c8947 */ /* 0x000fea0003800000 */
[----:B------:R-:W0:Y:S02]  /*0f60*/  LDC.64 R2, c[0x0][0x598] ;  /* 0x00016600ff027b82 */ /* 0x000e240000000a00 */
[----:B0-----:R-:W2:Y:S02]  /*0f70*/  LDG.E.64 R2, desc[UR40][R2.64] ;  /* 0x0000002802027981 */ /* 0x001ea4000c1e1b00 */
[----:B--2---:R-:W-:-:S04]  /*0f80*/  ISETP.NE.U32.AND P0, PT, R2, RZ, PT ;  /* 0x000000ff0200720c */ /* 0x004fc80003f05070 */
[----:B------:R-:W-:-:S13]  /*0f90*/  ISETP.NE.AND.EX P0, PT, R3, RZ, PT, P0 ;  /* 0x000000ff0300720c */ /* 0x000fda0003f05300 */
[----:B------:R-:W-:Y:S05]  /*0fa0*/  @!P0 BRA `(.L_x_11) ;  /* 0x0000000000088947 */ /* 0x000fea0003800000 */
[----:B------:R0:W5:Y:S01]  /*0fb0*/  LD.E R34, desc[UR40][R2.64] ;  /* 0x0000002802227980 */ /* 0x000162000c101900 */
[----:B------:R-:W-:Y:S05]  /*0fc0*/  BRA `(.L_x_12) ;  /* 0x0000000000247947 */ /* 0x000fea0003800000 */
.L_x_11:
[----:B------:R-:W-:Y:S02]  /*0fd0*/  ULDC.64 UR4, c[0x0][0x588] ;  /* 0x0001620000047ab9 */ /* 0x000fe40000000a00 */
[----:B------:R-:W-:-:S04]  /*0fe0*/  ISETP.NE.U32.AND P0, PT, RZ, UR4, PT ;  /* 0x00000004ff007c0c */ /* 0x000fc8000bf05070 */
[----:B------:R-:W-:-:S13]  /*0ff0*/  ISETP.NE.AND.EX P0, PT, RZ, UR5, PT, P0 ;  /* 0x00000005ff007c0c */ /* 0x000fda000bf05300 */
[----:B------:R-:W-:Y:S05]  /*1000*/  @!P0 BRA `(.L_x_13) ;  /* 0x00000000000c8947 */ /* 0x000fea0003800000 */
[----:B------:R-:W0:Y:S02]  /*1010*/  LDC.64 R34, c[0x0][0x588] ;  /* 0x00016200ff227b82 */ /* 0x000e240000000a00 */
[----:B0-----:R1:W5:Y:S01]  /*1020*/  LDG.E R34, desc[UR40][R34.64] ;  /* 0x0000002822227981 */ /* 0x001362000c1e1900 */
[----:B------:R-:W-:Y:S05]  /*1030*/  BRA `(.L_x_12) ;  /* 0x0000000000087947 */ /* 0x000fea0003800000 */
.L_x_13:
[----:B------:R-:W-:Y:S02]  /*1040*/  ULDC UR4, c[0x0][0x580] ;  /* 0x0001600000047ab9 */ /* 0x000fe40000000800 */
[----:B------:R-:W-:-:S07]  /*1050*/  IMAD.U32 R34, RZ, RZ, UR4 ;  /* 0x00000004ff227e24 */ /* 0x000fce000f8e00ff */
.L_x_12:
[----:B------:R-:W-:Y:S02]  /*1060*/  ULDC.64 UR4, c[0x0][0x5a0] ;  /* 0x0001680000047ab9 */ /* 0x000fe40000000a00 */
[----:B------:R-:W-:-:S04]  /*1070*/  ISETP.NE.U32.AND P0, PT, RZ, UR4, PT ;  /* 0x00000004ff007c0c */ /* 0x000fc8000bf05070 */
[----:B------:R-:W-:-:S13]  /*1080*/  ISETP.NE.AND.EX P0, PT, RZ, UR5, PT, P0 ;  /* 0x00000005ff007c0c */ /* 0x000fda000bf05300 */
[----:B------:R-:W-:Y:S05]  /*1090*/  @!P0 BRA `(.L_x_14) ;  /* 0x00000000001c8947 */ /* 0x000fea0003800000 */
[----:B0-----:R-:W0:Y:S02]  /*10a0*/  LDC.64 R2, c[0x0][0x5a0] ;  /* 0x00016800ff027b82 */ /* 0x001e240000000a00 */
[----:B0-----:R-:W2:Y:S02]  /*10b0*/  LDG.E.64 R2, desc[UR40][R2.64] ;  /* 0x0000002802027981 */ /* 0x001ea4000c1e1b00 */
[----:B--2---:R-:W-:-:S04]  /*10c0*/  ISETP.NE.U32.AND P0, PT, R2, RZ, PT ;  /* 0x000000ff0200720c */ /* 0x004fc80003f05070 */
[----:B------:R-:W-:-:S13]  /*10d0*/  ISETP.NE.AND.EX P0, PT, R3, RZ, PT, P0 ;  /* 0x000000ff0300720c */ /* 0x000fda0003f05300 */
[----:B------:R-:W-:Y:S05]  /*10e0*/  @!P0 BRA `(.L_x_14) ;  /* 0x0000000000088947 */ /* 0x000fea0003800000 */
[----:B-1----:R0:W5:Y:S01]  /*10f0*/  LD.E R35, desc[UR40][R2.64] ;  /* 0x0000002802237980 */ /* 0x002162000c101900 */
[----:B------:R-:W-:Y:S05]  /*1100*/  BRA `(.L_x_15) ;  /* 0x0000000000247947 */ /* 0x000fea0003800000 */
.L_x_14:
[----:B------:R-:W-:Y:S02]  /*1110*/  ULDC.64 UR4, c[0x0][0x590] ;  /* 0x0001640000047ab9 */ /* 0x000fe40000000a00 */
[----:B------:R-:W-:-:S04]  /*1120*/  ISETP.NE.U32.AND P0, PT, RZ, UR4, PT ;  /* 0x00000004ff007c0c */ /* 0x000fc8000bf05070 */
[----:B------:R-:W-:-:S13]  /*1130*/  ISETP.NE.AND.EX P0, PT, RZ, UR5, PT, P0 ;  /* 0x00000005ff007c0c */ /* 0x000fda000bf05300 */
[----:B------:R-:W-:Y:S05]  /*1140*/  @!P0 BRA `(.L_x_16) ;  /* 0x00000000000c8947 */ /* 0x000fea0003800000 */
[----:B0-----:R-:W1:Y:S02]  /*1150*/  LDC.64 R2, c[0x0][0x590] ;  /* 0x00016400ff027b82 */ /* 0x001e640000000a00 */
[----:B-1----:R1:W5:Y:S01]  /*1160*/  LDG.E R35, desc[UR40][R2.64] ;  /* 0x0000002802237981 */ /* 0x002362000c1e1900 */
[----:B------:R-:W-:Y:S05]  /*1170*/  BRA `(.L_x_15) ;  /* 0x0000000000087947 */ /* 0x000fea0003800000 */
.L_x_16:
[----:B------:R-:W-:Y:S02]  /*1180*/  ULDC UR4, c[0x0][0x584] ;  /* 0x0001610000047ab9 */ /* 0x000fe40000000800 */
[----:B-1----:R-:W-:-:S07]  /*1190*/  IMAD.U32 R35, RZ, RZ, UR4 ;  /* 0x00000004ff237e24 */ /* 0x002fce000f8e00ff */
.L_x_15:
[----:B------:R-:W-:-:S13]  /*11a0*/  LOP3.LUT P0, RZ, R8, 0xff, RZ, 0xc0, !PT ;  /* 0x000000ff08ff7812 */ /* 0x000fda000780c0ff */
[----:B------:R-:W-:Y:S05]  /*11b0*/  @!P0 EXIT ;  /* 0x000000000000894d */ /* 0x000fea0003800000 */
[----:B------:R-:W2:Y:S01]  /*11c0*/  LDC R7, c[0x0][0x658] ;  /* 0x00019600ff077b82 */ /* 0x000ea20000000800 */
[----:B------:R-:W-:Y:S01]  /*11d0*/  ULDC.64 UR6, c[0x0][0x288] ;  /* 0x0000a20000067ab9 */ /* 0x000fe20000000a00 */
[----:B------:R-:W-:Y:S01]  /*11e0*/  LOP3.LUT R6, R6, 0x1, RZ, 0xc0, !PT ;  /* 0x0000000106067812 */ /* 0x000fe200078ec0ff */
[----:B------:R-:W-:Y:S01]  /*11f0*/  UIADD3 UR4, UR7, 0xff, URZ ;  /* 0x000000ff07047890 */ /* 0x000fe2000fffe03f */
[----:B01----:R-:W-:Y:S01]  /*1200*/  SHF.R.U32.HI R2, RZ, 0x2, R39 ;  /* 0x00000002ff027819 */ /* 0x003fe20000011627 */
[----:B------:R-:W-:Y:S01]  /*1210*/  IMAD.U32 R9, RZ, RZ, UR6 ;  /* 0x00000006ff097e24 */ /* 0x000fe2000f8e00ff */
[----:B------:R-:W-:Y:S01]  /*1220*/  SHF.R.U32.HI R0, RZ, 0x1, R0 ;  /* 0x00000001ff007819 */ /* 0x000fe20000011600 */
[----:B------:R-:W-:Y:S01]  /*1230*/  USHF.R.S32.HI UR5, URZ, 0x1f, UR4 ;  /* 0x0000001f3f057899 */ /* 0x000fe20008011404 */
[----:B------:R-:W0:Y:S01]  /*1240*/  LDC.64 R4, c[0x0][0x5c8] ;  /* 0x00017200ff047b82 */ /* 0x000e220000000a00 */
[----:B------:R-:W-:Y:S01]  /*1250*/  IMAD.SHL.U32 R3, R6, 0x40, RZ ;  /* 0x0000004006037824 */ /* 0x000fe200078e00ff */
[----:B------:R-:W-:Y:S01]  /*1260*/  LOP3.LUT R2, R2, 0x7, RZ, 0xc0, !PT ;  /* 0x0000000702027812 */ /* 0x000fe200078ec0ff */
[----:B------:R-:W-:Y:S01]  /*1270*/  ULEA.HI UR5, UR5, UR4, URZ, 0x8 ;  /* 0x0000000405057291 */ /* 0x000fe2000f8f403f */
[----:B------:R-:W-:Y:S01]  /*1280*/  LOP3.LUT R33, R0, 0x30, RZ, 0xc0, !PT ;  /* 0x0000003000217812 */ /* 0x000fe200078ec0ff */
[----:B------:R-:W-:Y:S01]  /*1290*/  IMAD.MOV.U32 R0, RZ, RZ, -0x1 ;  /* 0xffffffffff007424 */ /* 0x000fe200078e00ff */
[--C-:B------:R-:W-:Y:S01]  /*12a0*/  LOP3.LUT R32, R3, 0x40, R2.reuse, 0xe2, !PT ;  /* 0x0000004003207812 */ /* 0x100fe200078ee202 */
[----:B------:R-:W-:Y:S01]  /*12b0*/  USHF.R.S32.HI UR43, URZ, 0x8, UR5 ;  /* 0x000000083f2b7899 */ /* 0x000fe20008011405 */
[-C--:B------:R-:W-:Y:S01]  /*12c0*/  IADD3 R3, RZ, -R33.reuse, -R2 ;  /* 0x80000021ff037210 */ /* 0x080fe20007ffe802 */
[----:B------:R-:W-:Y:S01]  /*12d0*/  ULDC UR4, c[0x0][0x284] ;  /* 0x0000a10000047ab9 */ /* 0x000fe20000000800 */
[C---:B------:R-:W-:Y:S01]  /*12e0*/  LOP3.LUT R36, R39.reuse, 0x3, RZ, 0xc0, !PT ;  /* 0x0000000327247812 */ /* 0x040fe200078ec0ff */
[----:B------:R-:W-:Y:S01]  /*12f0*/  UISETP.LT.AND UP0, UPT, UR43, 0x1, UPT ;  /* 0x000000012b00788c */ /* 0x000fe2000bf01270 */
[C---:B------:R-:W-:Y:S01]  /*1300*/  LOP3.LUT R40, R39.reuse, 0x80, RZ, 0xc0, !PT ;  /* 0x0000008027287812 */ /* 0x040fe200078ec0ff */
[----:B------:R-:W-:Y:S01]  /*1310*/  IMAD R3, R6, -0x40, R3 ;  /* 0xffffffc006037824 */ /* 0x000fe200078e0203 */
[----:B------:R-:W-:Y:S01]  /*1320*/  LOP3.LUT R32, R32, R33, RZ, 0xfc, !PT ;  /* 0x0000002120207212 */ /* 0x000fe200078efcff */
[----:B------:R-:W-:Y:S01]  /*1330*/  USEL UR44, UR43, 0x1, UP0 ;  /* 0x000000012b2c7887 */ /* 0x000fe20008000000 */
[----:B--2---:R-:W-:Y:S01]  /*1340*/  SHF.L.U32 R0, R0, R7, RZ ;  /* 0x0000000700007219 */ /* 0x004fe200000006ff */
[----:B------:R-:W-:Y:S01]  /*1350*/  IMAD R36, R36, -0x2, R9 ;  /* 0xfffffffe24247824 */ /* 0x000fe200078e0209 */
[----:B------:R-:W-:Y:S01]  /*1360*/  LOP3.LUT R46, R16, 0x1, RZ, 0xfc, !PT ;  /* 0x00000001102e7812 */ /* 0x000fe200078efcff */
[----:B------:R-:W-:Y:S01]  /*1370*/  IMAD.SHL.U32 R39, R39, 0x2, RZ ;  /* 0x0000000227277824 */ /* 0x000fe200078e00ff */
[----:B------:R-:W-:Y:S01]  /*1380*/  SHF.R.U32.HI R40, RZ, 0x7, R40 ;  /* 0x00000007ff287819 */ /* 0x000fe20000011628 */
[----:B------:R-:W-:Y:S01]  /*1390*/  VIADD R42, R3, UR4 ;  /* 0x00000004032a7c36 */ /* 0x000fe20008000000 */
[----:B------:R-:W-:Y:S01]  /*13a0*/  LOP3.LUT R41, RZ, R0, RZ, 0x33, !PT ;  /* 0x00000000ff297212 */ /* 0x000fe200078e33ff */
[----:B------:R-:W-:Y:S01]  /*13b0*/  IMAD.MOV.U32 R33, RZ, RZ, RZ ;  /* 0x000000ffff217224 */ /* 0x000fe200078e00ff */
[C---:B0-----:R-:W-:Y:S01]  /*13c0*/  SHF.L.U64.HI R38, R4.reuse, 0x3, R5 ;  /* 0x0000000304267819 */ /* 0x041fe20000010205 */
[----:B------:R-:W-:Y:S01]  /*13d0*/  IMAD.SHL.U32 R37, R4, 0x8, RZ ;  /* 0x0000000804257824 */ /* 0x000fe200078e00ff */
[----:B------:R-:W-:Y:S01]  /*13e0*/  UIADD3 UR44, UR43, -UR44, URZ ;  /* 0x8000002c2b2c7290 */ /* 0x000fe2000fffe03f */
[----:B------:R-:W-:Y:S01]  /*13f0*/  UMOV UR36, URZ ;  /* 0x0000003f00247c82 */ /* 0x000fe20008000000 */
[----:B------:R-:W-:-:S10]  /*1400*/  UMOV UR42, URZ ;  /* 0x0000003f002a7c82 */ /* 0x000fd40008000000 */
.L_x_50:
[----:B------:R-:W0:Y:S01]  /*1410*/  SHFL.IDX PT, R0, R40, RZ, 0x1f ;  /* 0x00001fff28007589 */ /* 0x000e2200000e0000 */
[----:B-1----:R-:W1:Y:S01]  /*1420*/  S2UR UR7, SR_CgaCtaId ;  /* 0x00000000000779c3 */ /* 0x002e620000008800 */
[----:B------:R-:W-:Y:S01]  /*1430*/  UMOV UR6, 0x400 ;  /* 0x0000040000067882 */ /* 0x000fe20000000000 */
[----:B0-----:R-:W-:Y:S01]  /*1440*/  R2UR UR4, R0 ;  /* 0x00000000000472ca */ /* 0x001fe200000e0000 */
[----:B-1----:R-:W-:-:S12]  /*1450*/  ULEA UR6, UR7, UR6, 0x18 ;  /* 0x0000000607067291 */ /* 0x002fd8000f8ec03f */
[----:B------:R-:W-:-:S04]  /*1460*/  ULEA.HI UR5, UR4, UR4, URZ, 0x1 ;  /* 0x0000000404057291 */ /* 0x000fc8000f8f083f */
[----:B------:R-:W-:-:S04]  /*1470*/  ULOP3.LUT UR5, UR5, 0x7fffe, URZ, 0xc0, !UPT ;  /* 0x0007fffe05057892 */ /* 0x000fc8000f8ec03f */
[----:B------:R-:W-:-:S03]  /*1480*/  UIADD3 UR5, UR4, -UR5, URZ ;  /* 0x8000000504057290 */ /* 0x000fc6000fffe03f */
[----:B------:R-:W-:Y:S01]  /*1490*/  ULDC UR4, c[0x0][0x28c] ;  /* 0x0000a30000047ab9 */ /* 0x000fe20000000800 */
[----:B------:R-:W-:Y:S01]  /*14a0*/  ULEA UR5, UR5, UR6, 0xd ;  /* 0x0000000605057291 */ /* 0x000fe2000f8e683f */
[----:B------:R-:W-:-:S03]  /*14b0*/  ISETP.LT.AND P0, PT, RZ, UR4, PT ;  /* 0x00000004ff007c0c */ /* 0x000fc6000bf01270 */
[----:B------:R-:W-:-:S04]  /*14c0*/  UIADD3 UR5, UR5, 0x100, URZ ;  /* 0x0000010005057890 */ /* 0x000fc8000fffe03f */
[----:B------:R-:W-:-:S04]  /*14d0*/  USHF.R.U32.HI UR5, URZ, 0x4, UR5 ;  /* 0x000000043f057899 */ /* 0x000fc80008011605 */
[----:B------:R-:W-:-:S04]  /*14e0*/  ULOP3.LUT UR5, UR5, 0x3fff, URZ, 0xc0, !UPT ;  /* 0x00003fff05057892 */ /* 0x000fc8000f8ec03f */
[----:B------:R-:W-:Y:S01]  /*14f0*/  ULOP3.LUT UR45, UR5, 0x10000, URZ, 0xfc, !UPT ;  /* 0x00010000052d7892 */ /* 0x000fe2000f8efc3f */
[----:B--2345:R-:W-:Y:S11]  /*1500*/  @P0 BRA `(.L_x_17) ;  /* 0x0000000000400947 */ /* 0x03cff60003800000 */
[----:B------:R-:W-:Y:S01]  /*1510*/  MOV R0, 0x0 ;  /* 0x0000000000007802 */ /* 0x000fe20000000f00 */
[----:B------:R-:W-:Y:S01]  /*1520*/  ULDC.64 UR4, c[0x4][0x68] ;  /* 0x01001a0000047ab9 */ /* 0x000fe20000000a00 */
[----:B------:R-:W-:Y:S01]  /*1530*/  ULDC.64 UR6, c[0x4][0x8] ;  /* 0x0100020000067ab9 */ /* 0x000fe20000000a00 */
[----:B------:R-:W-:Y:S01]  /*1540*/  IMAD.U32 R4, RZ, RZ, UR4 ;  /* 0x00000004ff047e24 */ /* 0x000fe2000f8e00ff */
[----:B------:R0:W1:Y:S01]  /*1550*/  LDC.64 R2, c[0x4][R0] ;  /* 0x0100000000027b82 */ /* 0x0000620000000a00 */
[----:B------:R-:W-:Y:S01]  /*1560*/  IMAD.U32 R5, RZ, RZ, UR5 ;  /* 0x00000005ff057e24 */ /* 0x000fe2000f8e00ff */
[----:B------:R-:W-:Y:S01]  /*1570*/  ULDC.64 UR4, c[0x4][0x70] ;  /* 0x01001c0000047ab9 */ /* 0x000fe20000000a00 */
[----:B------:R-:W-:Y:S02]  /*1580*/  IMAD.U32 R10, RZ, RZ, UR6 ;  /* 0x00000006ff0a7e24 */ /* 0x000fe4000f8e00ff */
[----:B------:R-:W-:Y:S02]  /*1590*/  IMAD.U32 R6, RZ, RZ, UR4 ;  /* 0x00000004ff067e24 */ /* 0x000fe4000f8e00ff */
[----:B------:R-:W-:-:S02]  /*15a0*/  IMAD.U32 R7, RZ, RZ, UR5 ;  /* 0x00000005ff077e24 */ /* 0x000fc4000f8e00ff */
[----:B------:R-:W-:Y:S02]  /*15b0*/  IMAD.U32 R11, RZ, RZ, UR7 ;  /* 0x00000007ff0b7e24 */ /* 0x000fe4000f8e00ff */
[----:B------:R-:W-:Y:S02]  /*15c0*/  IMAD.MOV.U32 R8, RZ, RZ, 0x1e1 ;  /* 0x000001e1ff087424 */ /* 0x000fe400078e00ff */
[----:B------:R-:W-:Y:S02]  /*15d0*/  IMAD.MOV.U32 R12, RZ, RZ, 0x1 ;  /* 0x00000001ff0c7424 */ /* 0x000fe400078e00ff */
[----:B0-----:R-:W-:-:S07]  /*15e0*/  IMAD.MOV.U32 R13, RZ, RZ, RZ ;  /* 0x000000ffff0d7224 */ /* 0x001fce00078e00ff */
[----:B------:R-:W-:-:S07]  /*15f0*/  LEPC R20, `(.L_x_17) ;  /* 0x000000001014794e */ /* 0x000fce0000000000 */
[----:B-1---5:R-:W-:Y:S05]  /*1600*/  CALL.ABS.NOINC R2 ;  /* 0x0000000002007343 */ /* 0x022fea0003c00000 */
.L_x_17:
[----:B------:R-:W-:-:S13]  /*1610*/  ISETP.NE.AND P0, PT, R46, 0x3, PT ;  /* 0x000000032e00780c */ /* 0x000fda0003f05270 */
[----:B------:R-:W-:Y:S05]  /*1620*/  @!P0 BRA `(.L_x_18) ;  /* 0x0000000000048947 */ /* 0x000fea0003800000 */
[----:B------:R-:W-:Y:S01]  /*1630*/  BPT.TRAP 0x1 ;  /* 0x000000040000795c */ /* 0x000fe20000300000 */
.L_x_18:
[----:B------:R-:W0:Y:S01]  /*1640*/  S2UR UR5, SR_CgaCtaId ;  /* 0x00000000000579c3 */ /* 0x000e220000008800 */
[----:B------:R-:W-:Y:S01]  /*1650*/  UMOV UR4, 0x400 ;  /* 0x0000040000047882 */ /* 0x000fe20000000000 */
[----:B------:R-:W-:Y:S02]  /*1660*/  IMAD.U32 R0, RZ, RZ, UR36 ;  /* 0x00000024ff007e24 */ /* 0x000fe4000f8e00ff */
[----:B------:R-:W-:-:S03]  /*1670*/  IMAD.U32 R2, RZ, RZ, UR42 ;  /* 0x0000002aff027e24 */ /* 0x000fc6000f8e00ff */
[----:B------:R-:W-:Y:S01]  /*1680*/  SHF.L.U32 R0, R0, 0x1f, RZ ;  /* 0x0000001f00007819 */ /* 0x000fe200000006ff */
[----:B0-----:R-:W-:-:S06]  /*1690*/  ULEA UR4, UR5, UR4, 0x18 ;  /* 0x0000000405047291 */ /* 0x001fcc000f8ec03f */
[----:B------:R-:W-:-:S04]  /*16a0*/  IMAD.U32 R5, RZ, RZ, UR4 ;  /* 0x00000004ff057e24 */ /* 0x000fc8000f8e00ff */
[----:B------:R-:W-:-:S04]  /*16b0*/  IMAD R3, R2, 0x8, R5 ;  /* 0x0000000802037824 */ /* 0x000fc800078e0205 */
[----:B------:R0:W1:Y:S01]  /*16c0*/  SYNCS.PHASECHK.TRANS64.TRYWAIT P1, [R3+URZ], R0 ;  /* 0x00000000030075a7 */ /* 0x000062000802017f */
[----:B------:R-:W-:Y:S05]  /*16d0*/  @!P0 BRA `(.L_x_19) ;  /* 0x0000000000048947 */ /* 0x000fea0003800000 */
[----:B------:R-:W-:Y:S01]  /*16e0*/  BPT.TRAP 0x1 ;  /* 0x000000040000795c */ /* 0x000fe20000300000 */
.L_x_19:
[----:B------:R-:W-:-:S05]  /*16f0*/  IMAD.U32 R2, RZ, RZ, UR44 ;  /* 0x0000002cff027e24 */ /* 0x000fca000f8e00ff */
[----:B------:R-:W-:Y:S01]  /*1700*/  ISETP.GE.AND P2, PT, R2, 0x1, PT ;  /* 0x000000010200780c */ /* 0x000fe20003f46270 */
[----:B-1----:R-:W-:-:S12]  /*1710*/  @P1 BRA `(.L_x_20) ;  /* 0x0000000000081947 */ /* 0x002fd80003800000 */
[----:B------:R-:W1:Y:S02]  /*1720*/  SYNCS.PHASECHK.TRANS64.TRYWAIT P1, [R3+URZ], R0 ;  /* 0x00000000030075a7 */ /* 0x000e64000802017f */
[----:B-1----:R-:W-:Y:S05]  /*1730*/  @!P1 BRA `(.L_x_21) ;  /* 0x0000003c00189947 */ /* 0x002fea0003800000 */
.L_x_20:
[----:B------:R-:W-:Y:S05]  /*1740*/  WARPSYNC.ALL ;  /* 0x0000000000007948 */ /* 0x000fea0003800000 */
[----:B------:R-:W-:Y:S01]  /*1750*/  R2UR UR4, R5 ;  /* 0x00000000050472ca */ /* 0x000fe200000e0000 */
[----:B------:R-:W-:Y:S01]  /*1760*/  ULEA UR8, UR42, UR45, 0xc ;  /* 0x0000002d2a087291 */ /* 0x000fe2000f8e603f */
[----:B------:R-:W-:Y:S01]  /*1770*/  WARPGROUP.ARRIVE ;  /* 0x00000000000079c5 */ /* 0x000fe20000000000 */
[----:B------:R-:W-:Y:S01]  /*1780*/  UMOV UR9, 0x40000040 ;  /* 0x4000004000097882 */ /* 0x000fe20000000000 */
[----:B------:R-:W-:Y:S01]  /*1790*/  UMOV UR11, 0x40000040 ;  /* 0x40000040000b7882 */ /* 0x000fe20000000000 */
[----:B------:R-:W-:Y:S01]  /*17a0*/  UIADD3 UR12, UR8, 0x2, URZ ;  /* 0x00000002080c7890 */ /* 0x000fe2000fffe03f */
[----:B------:R-:W-:Y:S01]  /*17b0*/  UMOV UR13, 0x40000040 ;  /* 0x40000040000d7882 */ /* 0x000fe20000000000 */
[----:B------:R-:W-:-:S06]  /*17c0*/  UMOV UR15, 0x40000040 ;  /* 0x40000040000f7882 */ /* 0x000fcc0000000000 */
[----:B------:R-:W-:-:S04]  /*17d0*/  UIADD3 UR4, UR4, 0x30100, URZ ;  /* 0x0003010004047890 */ /* 0x000fc8000fffe03f */
[----:B------:R-:W-:-:S04]  /*17e0*/  USHF.R.U32.HI UR4, URZ, 0x4, UR4 ;  /* 0x000000043f047899 */ /* 0x000fc80008011604 */
[----:B------:R-:W-:-:S04]  /*17f0*/  ULOP3.LUT UR4, UR4, 0x3fff, URZ, 0xc0, !UPT ;  /* 0x00003fff04047892 */ /* 0x000fc8000f8ec03f */
[----:B------:R-:W-:-:S04]  /*1800*/  ULOP3.LUT UR4, UR4, 0x10000, URZ, 0xfc, !UPT ;  /* 0x0001000004047892 */ /* 0x000fc8000f8efc3f */
[----:B------:R-:W-:-:S04]  /*1810*/  ULEA UR6, UR42, UR4, 0x9 ;  /* 0x000000042a067291 */ /* 0x000fc8000f8e483f */
[----:B------:R-:W-:-:S03]  /*1820*/  UIADD3 UR14, UR6, 0x2, URZ ;  /* 0x00000002060e7890 */ /* 0x000fc6000fffe03f */
[----:B------:R-:W-:Y:S02]  /*1830*/  UMOV UR10, UR6 ;  /* 0x00000006000a7c82 */ /* 0x000fe40008000000 */
[----:B------:R-:W-:Y:S01]  /*1840*/  HGMMA.64x16x16.F32.BF16 R24, gdesc[UR8], RZ, !UPT, gsb0 ;  /* 0x00200000081879f0 */ /* 0x000fe2000c0018ff */
[----:B------:R-:W-:Y:S01]  /*1850*/  UIADD3 UR10, UR6, 0x186, URZ ;  /* 0x00000186060a7890 */ /* 0x000fe2000fffe03f */
[----:B------:R-:W-:Y:S01]  /*1860*/  UMOV UR9, 0x40000040 ;  /* 0x4000004000097882 */ /* 0x000fe20000000000 */
[----:B------:R-:W-:Y:S01]  /*1870*/  UMOV UR11, 0x40000040 ;  /* 0x40000040000b7882 */ /* 0x000fe20000000000 */
[----:B------:R-:W-:Y:S02]  /*1880*/  WARPGROUP.DEPBAR.LE gsb0, 0x0 ;  /* 0x00008000000079c5 */ /* 0x000fe40000010000 */
[----:B------:R-:W-:-:S06]  /*1890*/  WARPGROUP.ARRIVE ;  /* 0x00000000000079c5 */ /* 0x000fcc0000000000 */
[----:B------:R-:W-:Y:S01]  /*18a0*/  HGMMA.64x16x16.F32.BF16 R24, gdesc[UR12], R24, gsb0 ;  /* 0x002000000c1879f0 */ /* 0x000fe20008001818 */
[----:B------:R-:W-:Y:S02]  /*18b0*/  UIADD3 UR12, UR8, 0x4, URZ ;  /* 0x00000004080c7890 */ /* 0x000fe4000fffe03f */
        /* <DEDUP_REMOVED lines=87> */
[----:B------:R-:W-:Y:S01]  /*1e30*/  UIADD3 UR8, UR8, 0xc06, URZ ;  /* 0x00000c0608087890 */ /* 0x000fe2000fffe03f */
[----:B------:R-:W-:Y:S02]  /*1e40*/  WARPGROUP.DEPBAR.LE gsb0, 0x0 ;  /* 0x00008000000079c5 */ /* 0x000fe40000010000 */
[----:B------:R-:W-:-:S06]  /*1e50*/  WARPGROUP.ARRIVE ;  /* 0x00000000000079c5 */ /* 0x000fcc0000000000 */
[----:B------:R-:W-:Y:S03]  /*1e60*/  HGMMA.64x16x16.F32.BF16 R24, gdesc[UR12], R24, gsb0 ;  /* 0x002000000c1879f0 */ /* 0x000fe60008001818 */
[----:B------:R-:W-:Y:S02]  /*1e70*/  WARPGROUP.DEPBAR.LE gsb0, 0x0 ;  /* 0x00008000000079c5 */ /* 0x000fe40000010000 */
[----:B------:R-:W-:-:S06]  /*1e80*/  WARPGROUP.ARRIVE ;  /* 0x00000000000079c5 */ /* 0x000fcc0000000000 */
[----:B------:R-:W-:Y:S03]  /*1e90*/  HGMMA.64x16x16.F32.BF16 R24, gdesc[UR8], R24, gsb0 ;  /* 0x00200000081879f0 */ /* 0x000fe60008001818 */
[----:B------:R-:W-:Y:S02]  /*1ea0*/  WARPGROUP.DEPBAR.LE gsb0, 0x0 ;  /* 0x00008000000079c5 */ /* 0x000fe40000010000 */
[----:B------:R-:W-:Y:S05]  /*1eb0*/  @!P2 BRA `(.L_x_22) ;  /* 0x000000080078a947 */ /* 0x000fea0003800000 */
[----:B------:R-:W-:Y:S01]  /*1ec0*/  UIADD3 UR5, UR42, 0x1, URZ ;  /* 0x000000012a057890 */ /* 0x000fe2000fffe03f */
[----:B01----:R-:W-:Y:S02]  /*1ed0*/  IMAD.U32 R0, RZ, RZ, UR44 ;  /* 0x0000002cff007e24 */ /* 0x003fe4000f8e00ff */
[----:B------:R-:W-:Y:S01]  /*1ee0*/  IMAD.U32 R2, RZ, RZ, UR42 ;  /* 0x0000002aff027e24 */ /* 0x000fe2000f8e00ff */
[----:B------:R-:W-:-:S04]  /*1ef0*/  UISETP.NE.AND UP0, UPT, UR5, 0x3, UPT ;  /* 0x000000030500788c */ /* 0x000fc8000bf05270 */
[----:B------:R-:W-:Y:S02]  /*1f00*/  USEL UR6, URZ, 0x1, UP0 ;  /* 0x000000013f067887 */ /* 0x000fe40008000000 */
[----:B------:R-:W-:Y:S02]  /*1f10*/  USEL UR5, UR5, URZ, UP0 ;  /* 0x0000003f05057287 */ /* 0x000fe40008000000 */
[----:B------:R-:W-:-:S06]  /*1f20*/  ULOP3.LUT UR6, UR36, UR6, URZ, 0x3c, !UPT ;  /* 0x0000000624067292 */ /* 0x000fcc000f8e3c3f */
[----:B------:R-:W-:-:S07]  /*1f30*/  IMAD.U32 R6, RZ, RZ, UR6 ;  /* 0x00000006ff067e24 */ /* 0x000fce000f8e00ff */
.L_x_29:
[----:B------:R-:W-:Y:S05]  /*1f40*/  @!P0 BRA `(.L_x_23) ;  /* 0x0000000000048947 */ /* 0x000fea0003800000 */
[----:B------:R-:W-:Y:S01]  /*1f50*/  BPT.TRAP 0x1 ;  /* 0x000000040000795c */ /* 0x000fe20000300000 */
.L_x_23:
[----:B------:R-:W0:Y:S01]  /*1f60*/  S2UR UR7, SR_CgaCtaId ;  /* 0x00000000000779c3 */ /* 0x000e220000008800 */
[----:B------:R-:W-:Y:S01]  /*1f70*/  UMOV UR6, 0x400 ;  /* 0x0000040000067882 */ /* 0x000fe20000000000 */
[----:B------:R-:W-:Y:S01]  /*1f80*/  IMAD.U32 R4, RZ, RZ, UR5 ;  /* 0x00000005ff047e24 */ /* 0x000fe2000f8e00ff */
[----:B------:R-:W-:Y:S01]  /*1f90*/  SHF.L.U32 R3, R6, 0x1f, RZ ;  /* 0x0000001f06037819 */ /* 0x000fe200000006ff */
[----:B0-----:R-:W-:-:S06]  /*1fa0*/  ULEA UR6, UR7, UR6, 0x18 ;  /* 0x0000000607067291 */ /* 0x001fcc000f8ec03f */
[----:B------:R-:W-:-:S04]  /*1fb0*/  IMAD.U32 R5, RZ, RZ, UR6 ;  /* 0x00000006ff057e24 */ /* 0x000fc8000f8e00ff */
[----:B------:R-:W-:-:S04]  /*1fc0*/  IMAD R4, R4, 0x8, R5 ;  /* 0x0000000804047824 */ /* 0x000fc800078e0205 */
[----:B------:R0:W1:Y:S01]  /*1fd0*/  SYNCS.PHASECHK.TRANS64.TRYWAIT P1, [R4+URZ], R3 ;  /* 0x00000003040075a7 */ /* 0x000062000802017f */
[----:B------:R-:W-:Y:S05]  /*1fe0*/  @!P0 BRA `(.L_x_24) ;  /* 0x0000000000048947 */ /* 0x000fea0003800000 */
[----:B------:R-:W-:Y:S01]  /*1ff0*/  BPT.TRAP 0x1 ;  /* 0x000000040000795c */ /* 0x000fe20000300000 */
.L_x_24:
[----:B-1----:R-:W-:Y:S05]  /*2000*/  @P1 BRA `(.L_x_25) ;  /* 0x0000000000081947 */ /* 0x002fea0003800000 */
[----:B------:R-:W1:Y:S02]  /*2010*/  SYNCS.PHASECHK.TRANS64.TRYWAIT P1, [R4+URZ], R3 ;  /* 0x00000003040075a7 */ /* 0x000e64000802017f */
[----:B-1----:R-:W-:Y:S05]  /*2020*/  @!P1 BRA `(.L_x_26) ;  /* 0x0000003000f09947 */ /* 0x002fea0003800000 */
.L_x_25:
[----:B------:R-:W-:Y:S01]  /*2030*/  ULEA UR8, UR5, UR4, 0x9 ;  /* 0x0000000405087291 */ /* 0x000fe2000f8e483f */
[----:B------:R-:W-:Y:S01]  /*2040*/  WARPGROUP.ARRIVE ;  /* 0x00000000000079c5 */ /* 0x000fe20000000000 */
[----:B------:R-:W-:Y:S01]  /*2050*/  ULEA UR6, UR5, UR45, 0xc ;  /* 0x0000002d05067291 */ /* 0x000fe2000f8e603f */
[----:B------:R-:W-:Y:S01]  /*2060*/  UMOV UR15, 0x40000040 ;  /* 0x40000040000f7882 */ /* 0x000fe20000000000 */
[----:B------:R-:W-:Y:S01]  /*2070*/  UMOV UR13, 0x40000040 ;  /* 0x40000040000d7882 */ /* 0x000fe20000000000 */
[----:B------:R-:W-:Y:S02]  /*2080*/  UIADD3 UR10, UR8, 0x186, URZ ;  /* 0x00000186080a7890 */ /* 0x000fe4000fffe03f */
[----:B------:R-:W-:Y:S02]  /*2090*/  UMOV UR14, UR8 ;  /* 0x00000008000e7c82 */ /* 0x000fe40008000000 */
[----:B------:R-:W-:Y:S01]  /*20a0*/  UMOV UR12, UR6 ;  /* 0x00000006000c7c82 */ /* 0x000fe20008000000 */
[----:B------:R-:W-:Y:S01]  /*20b0*/  UMOV UR11, 0x40000040 ;  /* 0x40000040000b7882 */ /* 0x000fe20000000000 */
[----:B------:R-:W-:Y:S01]  /*20c0*/  HGMMA.64x16x16.F32.BF16 R24, gdesc[UR12], R24, gsb0 ;  /* 0x002000000c1879f0 */ /* 0x000fe20008001818 */
[----:B------:R-:W-:-:S02]  /*20d0*/  UIADD3 UR14, UR8, 0x2, URZ ;  /* 0x00000002080e7890 */ /* 0x000fc4000fffe03f */
[----:B------:R-:W-:Y:S01]  /*20e0*/  UIADD3 UR12, UR6, 0x2, URZ ;  /* 0x00000002060c7890 */ /* 0x000fe2000fffe03f */
[----:B------:R-:W-:Y:S01]  /*20f0*/  UMOV UR15, 0x40000040 ;  /* 0x40000040000f7882 */ /* 0x000fe20000000000 */
        /* <DEDUP_REMOVED lines=102> */
[----:B------:R-:W-:Y:S01]  /*2760*/  BPT.TRAP 0x1 ;  /* 0x000000040000795c */ /* 0x000fe20000300000 */
.L_x_27:
[----:B------:R-:W-:-:S13]  /*2770*/  ISETP.NE.AND P1, PT, R23, RZ, PT ;  /* 0x000000ff1700720c */ /* 0x000fda0003f25270 */
[----:B01----:R-:W-:-:S04]  /*2780*/  @P1 IMAD R3, R2, 0x8, R5 ;  /* 0x0000000802031824 */ /* 0x003fc800078e0205 */
[----:B------:R-:W-:-:S05]  /*2790*/  @P1 VIADD R3, R3, 0x18 ;  /* 0x0000001803031836 */ /* 0x000fca0000000000 */
[----:B------:R-:W-:-:S04]  /*27a0*/  @P1 PRMT R3, R22, 0x654, R3 ;  /* 0x0000065416031816 */ /* 0x000fc80000000003 */
[----:B------:R0:W-:Y:S01]  /*27b0*/  @P1 SYNCS.ARRIVE.TRANS64.RED.A1T0 RZ, [R3+URZ], RZ ;  /* 0x000000ff03ff19a7 */ /* 0x0001e2000810043f */
[----:B------:R-:W-:-:S13]  /*27c0*/  ISETP.GT.U32.AND P1, PT, R16, 0x1, PT ;  /* 0x000000011000780c */ /* 0x000fda0003f24070 */
[----:B0-----:R-:W-:Y:S05]  /*27d0*/  @P1 BRA `(.L_x_28) ;  /* 0x0000000000041947 */ /* 0x001fea0003800000 */
[----:B------:R-:W-:Y:S01]  /*27e0*/  BPT.TRAP 0x1 ;  /* 0x000000040000795c */ /* 0x000fe20000300000 */
.L_x_28:
[----:B------:R-:W-:Y:S01]  /*27f0*/  UIADD3 UR5, UR5, 0x1, URZ ;  /* 0x0000000105057890 */ /* 0x000fe2000fffe03f */
[----:B------:R-:W-:Y:S01]  /*2800*/  ISETP.GT.AND P2, PT, R0, 0x1, PT ;  /* 0x000000010000780c */ /* 0x000fe20003f44270 */
[----:B------:R-:W-:Y:S02]  /*2810*/  VIADD R2, R2, 0x1 ;  /* 0x0000000102027836 */ /* 0x000fe40000000000 */
[----:B------:R-:W-:Y:S01]  /*2820*/  UISETP.NE.AND UP0, UPT, UR5, 0x3, UPT ;  /* 0x000000030500788c */ /* 0x000fe2000bf05270 */
[----:B------:R-:W-:Y:S02]  /*2830*/  VIADD R0, R0, 0xffffffff ;  /* 0xffffffff00007836 */ /* 0x000fe40000000000 */
[C---:B------:R-:W-:Y:S01]  /*2840*/  ISETP.NE.AND P1, PT, R2.reuse, 0x3, PT ;  /* 0x000000030200780c */ /* 0x040fe20003f25270 */
[----:B------:R-:W-:Y:S02]  /*2850*/  USEL UR6, URZ, 0x1, UP0 ;  /* 0x000000013f067887 */ /* 0x000fe40008000000 */
[----:B------:R-:W-:Y:S01]  /*2860*/  USEL UR5, UR5, URZ, UP0 ;  /* 0x0000003f05057287 */ /* 0x000fe20008000000 */
[----:B------:R-:W-:-:S03]  /*2870*/  SEL R2, R2, RZ, P1 ;  /* 0x000000ff02027207 */ /* 0x000fc60000800000 */
[----:B------:R-:W-:Y:S01]  /*2880*/  LOP3.LUT R6, R6, UR6, RZ, 0x3c, !PT ;  /* 0x0000000606067c12 */ /* 0x000fe2000f8e3cff */
[----:B------:R-:W-:Y:S07]  /*2890*/  @P2 BRA `(.L_x_29) ;  /* 0xfffffff400a82947 */ /* 0x000fee000383ffff */
.L_x_22:
[----:B01----:R-:W0:Y:S02]  /*28a0*/  LDC R0, c[0x0][0x28c] ;  /* 0x0000a300ff007b82 */ /* 0x003e240000000800 */
[----:B0-----:R-:W-:-:S13]  /*28b0*/  ISETP.GE.AND P1, PT, R0, 0x1, PT ;  /* 0x000000010000780c */ /* 0x001fda0003f26270 */
[----:B------:R-:W-:Y:S05]  /*28c0*/  @!P1 BRA `(.L_x_30) ;  /* 0x0000000000449947 */ /* 0x000fea0003800000 */
[----:B------:R-:W-:Y:S05]  /*28d0*/  @!P0 BRA `(.L_x_31) ;  /* 0x0000000000048947 */ /* 0x000fea0003800000 */
[----:B------:R-:W-:Y:S01]  /*28e0*/  BPT.TRAP 0x1 ;  /* 0x000000040000795c */ /* 0x000fe20000300000 */
.L_x_31:
[----:B------:R-:W-:-:S13]  /*28f0*/  ISETP.NE.AND P0, PT, R23, RZ, PT ;  /* 0x000000ff1700720c */ /* 0x000fda0003f05270 */
[----:B------:R-:W-:-:S05]  /*2900*/  VOTEU.ANY UP0, P0 ;  /* 0x00000000003f7886 */ /* 0x000fca0000000100 */
[----:B------:R-:W-:-:S06]  /*2910*/  @UP0 UIADD3 UR4, UR44, UR42, URZ ;  /* 0x0000002a2c040290 */ /* 0x000fcc000fffe03f */
[----:B------:R-:W-:Y:S02]  /*2920*/  IMAD.U32 R2, RZ, RZ, UR4 ;  /* 0x00000004ff027e24 */ /* 0x000fe4000f8e00ff */
[----:B------:R-:W-:Y:S02]  /*2930*/  IMAD.U32 R7, RZ, RZ, UR4 ;  /* 0x00000004ff077e24 */ /* 0x000fe4000f8e00ff */
[----:B------:R-:W-:-:S05]  /*2940*/  @P0 IMAD.WIDE.U32 R2, R2, -0x55555555, RZ ;  /* 0xaaaaaaab02020825 */ /* 0x000fca00078e00ff */
[----:B------:R-:W-:-:S05]  /*2950*/  @P0 SHF.R.U32.HI R0, RZ, 0x1, R3 ;  /* 0x00000001ff000819 */ /* 0x000fca0000011603 */
[----:B------:R-:W-:-:S04]  /*2960*/  @P0 IMAD R0, R0, -0x3, R7 ;  /* 0xfffffffd00000824 */ /* 0x000fc800078e0207 */
[----:B------:R-:W-:-:S04]  /*2970*/  @P0 IMAD R0, R0, 0x8, R5 ;  /* 0x0000000800000824 */ /* 0x000fc800078e0205 */
[----:B------:R-:W-:-:S05]  /*2980*/  @P0 VIADD R3, R0, 0x18 ;  /* 0x0000001800030836 */ /* 0x000fca0000000000 */
[----:B------:R-:W-:-:S04]  /*2990*/  @P0 PRMT R3, R22, 0x654, R3 ;  /* 0x0000065416030816 */ /* 0x000fc80000000003 */
[----:B------:R0:W-:Y:S01]  /*29a0*/  @P0 SYNCS.ARRIVE.TRANS64.RED.A1T0 RZ, [R3+URZ], RZ ;  /* 0x000000ff03ff09a7 */ /* 0x0001e2000810043f */
[----:B------:R-:W-:-:S13]  /*29b0*/  ISETP.GT.U32.AND P0, PT, R16, 0x1, PT ;  /* 0x000000011000780c */ /* 0x000fda0003f04070 */
[----:B0-----:R-:W-:Y:S05]  /*29c0*/  @P0 BRA `(.L_x_30) ;  /* 0x0000000000040947 */ /* 0x001fea0003800000 */
[----:B------:R-:W-:Y:S01]  /*29d0*/  BPT.TRAP 0x1 ;  /* 0x000000040000795c */ /* 0x000fe20000300000 */
.L_x_30:
[----:B------:R-:W-:Y:S01]  /*29e0*/  IMAD.SHL.U32 R44, R44, 0x10, RZ ;  /* 0x000000102c2c7824 */ /* 0x000fe200078e00ff */
[----:B------:R-:W-:Y:S01]  /*29f0*/  UIADD3 UR42, UR43, UR42, URZ ;  /* 0x0000002a2b2a7290 */ /* 0x000fe2000fffe03f */
[----:B------:R-:W-:Y:S01]  /*2a00*/  SHF.R.S32.HI R21, RZ, 0x1f, R43 ;  /* 0x0000001fff157819 */ /* 0x000fe2000001142b */
[----:B------:R-:W-:Y:S01]  /*2a10*/  ULDC UR7, c[0x0][0x288] ;  /* 0x0000a20000077ab9 */ /* 0x000fe20000000800 */
[----:B------:R-:W-:Y:S01]  /*2a20*/  IMAD.SHL.U32 R7, R45, 0x80, RZ ;  /* 0x000000802d077824 */ /* 0x000fe200078e00ff */
[C---:B------:R-:W-:Y:S01]  /*2a30*/  LOP3.LUT R4, R44.reuse, 0x6, R39, 0xf8, !PT ;  /* 0x000000062c047812 */ /* 0x040fe200078ef827 */
[----:B------:R-:W-:Y:S01]  /*2a40*/  UISETP.GT.U32.AND UP0, UPT, UR42, 0x2, UPT ;  /* 0x000000022a00788c */ /* 0x000fe2000bf04070 */
[----:B------:R-:W-:Y:S01]  /*2a50*/  ISETP.GE.AND P0, PT, R44, UR7, PT ;  /* 0x000000072c007c0c */ /* 0x000fe2000bf06270 */
[----:B------:R-:W-:Y:S01]  /*2a60*/  ULDC.64 UR4, c[0x0][0x5d0] ;  /* 0x0001740000047ab9 */ /* 0x000fe20000000a00 */
[----:B------:R-:W-:Y:S01]  /*2a70*/  SHF.R.S32.HI R5, RZ, 0x1f, R4 ;  /* 0x0000001fff057819 */ /* 0x000fe20000011404 */
[----:B------:R-:W-:Y:S01]  /*2a80*/  ULDC UR10, c[0x0][0x284] ;  /* 0x0000a100000a7ab9 */ /* 0x000fe20000000800 */
[----:B------:R-:W-:Y:S01]  /*2a90*/  IMAD R0, R21, UR4, RZ ;  /* 0x0000000415007c24 */ /* 0x000fe2000f8e02ff */
[----:B------:R-:W-:Y:S01]  /*2aa0*/  UISETP.LT.U32.AND UP0, UPT, UR43, 0x3, UP0 ;  /* 0x000000032b00788c */ /* 0x000fe20008701070 */
[----:B------:R-:W-:Y:S01]  /*2ab0*/  ISETP.GE.OR P0, PT, R7, UR10, P0 ;  /* 0x0000000a07007c0c */ /* 0x000fe20008706670 */
[----:B------:R-:W-:Y:S01]  /*2ac0*/  UISETP.GE.U32.AND UP1, UPT, UR43, 0x3, UPT ;  /* 0x000000032b00788c */ /* 0x000fe2000bf26070 */
[C---:B------:R-:W-:Y:S01]  /*2ad0*/  IMAD R9, R43.reuse, UR5, R0 ;  /* 0x000000052b097c24 */ /* 0x040fe2000f8e0200 */
[----:B------:R-:W-:Y:S01]  /*2ae0*/  USEL UR6, URZ, 0x1, !UP0 ;  /* 0x000000013f067887 */ /* 0x000fe2000c000000 */
[----:B------:R-:W-:Y:S01]  /*2af0*/  IMAD.WIDE.U32 R2, R43, UR4, R4 ;  /* 0x000000042b027c25 */ /* 0x000fe2000f8e0004 */
[----:B------:R-:W-:Y:S01]  /*2b00*/  UIMAD.WIDE.U32 UR4, UR42, -0x55555555, URZ ;  /* 0xaaaaaaab2a0478a5 */ /* 0x000fe2000f8e003f */
[----:B------:R-:W-:-:S02]  /*2b10*/  ULDC.64 UR8, c[0x0][0x5c8] ;  /* 0x0001720000087ab9 */ /* 0x000fc40000000a00 */
[----:B------:R-:W-:Y:S01]  /*2b20*/  IMAD.WIDE R12, R45, 0x80, R32 ;  /* 0x000000802d0c7825 */ /* 0x000fe200078e0220 */
[----:B------:R-:W-:Y:S02]  /*2b30*/  USHF.R.U32.HI UR4, URZ, 0x1, UR5 ;  /* 0x000000013f047899 */ /* 0x000fe40008011605 */
[----:B------:R-:W-:Y:S01]  /*2b40*/  ULOP3.LUT UR36, UR36, UR6, URZ, 0x3c, !UPT ;  /* 0x0000000624247292 */ /* 0x000fe2000f8e3c3f */
[----:B------:R-:W-:Y:S01]  /*2b50*/  IMAD R11, R13, UR8, RZ ;  /* 0x000000080d0b7c24 */ /* 0x000fe2000f8e02ff */
[----:B------:R-:W-:Y:S01]  /*2b60*/  UIMAD UR42, UR4, -0x3, UR42 ;  /* 0xfffffffd042a78a4 */ /* 0x000fe2000f8e022a */
[----:B------:R-:W-:Y:S01]  /*2b70*/  IMAD.IADD R3, R3, 0x1, R9 ;  /* 0x0000000103037824 */ /* 0x000fe200078e0209 */
[----:B------:R-:W-:Y:S01]  /*2b80*/  @UP1 ULOP3.LUT UR36, UR36, 0x1, UR4, 0x78, !UPT ;  /* 0x0000000124241892 */ /* 0x000fe2000f8e7804 */
[C---:B------:R-:W-:Y:S02]  /*2b90*/  IMAD R11, R12.reuse, UR9, R11 ;  /* 0x000000090c0b7c24 */ /* 0x040fe4000f8e020b */
[----:B------:R-:W-:-:S04]  /*2ba0*/  IMAD.WIDE.U32 R14, R12, UR8, R2 ;  /* 0x000000080c0e7c25 */ /* 0x000fc8000f8e0002 */
[----:B------:R-:W-:Y:S01]  /*2bb0*/  IMAD.MOV.U32 R45, RZ, RZ, -0x1 ;  /* 0xffffffffff2d7424 */ /* 0x000fe200078e00ff */
[----:B------:R-:W-:Y:S06]  /*2bc0*/  @P0 BRA `(.L_x_32) ;  /* 0x0000000800bc0947 */ /* 0x000fec0003800000 */
[----:B-----5:R-:W-:Y:S01]  /*2bd0*/  FSETP.NEU.AND P0, PT, R35, RZ, PT ;  /* 0x000000ff2300720b */ /* 0x020fe20003f0d000 */
[----:B------:R-:W-:Y:S01]  /*2be0*/  BSSY B0, `(.L_x_32) ;  /* 0x00000ad000007945 */ /* 0x000fe20003800000 */
[----:B------:R-:W-:Y:S02]  /*2bf0*/  IMAD.IADD R55, R15, 0x1, R11 ;  /* 0x000000010f377824 */ /* 0x000fe400078e020b */
[----:B------:R-:W-:Y:S02]  /*2c00*/  IMAD.IADD R54, R42, 0x1, -R7 ;  /* 0x000000012a367824 */ /* 0x000fe400078e0a07 */
[----:B------:R-:W-:-:S07]  /*2c10*/  IMAD.IADD R44, R36, 0x1, -R44 ;  /* 0x00000001242c7824 */ /* 0x000fce00078e0a2c */
[----:B------:R-:W-:Y:S05]  /*2c20*/  @!P0 BRA `(.L_x_33) ;  /* 0x0000000400f08947 */ /* 0x000fea0003800000 */
[----:B------:R-:W0:Y:S01]  /*2c30*/  LDC.64 R48, c[0x0][0x5b8] ;  /* 0x00016e00ff307b82 */ /* 0x000e220000000a00 */
[----:B------:R-:W-:Y:S01]  /*2c40*/  ISETP.GT.AND P0, PT, R44, RZ, PT ;  /* 0x000000ff2c00720c */ /* 0x000fe20003f04270 */
[----:B------:R-:W-:-:S03]  /*2c50*/  ULDC.64 UR4, c[0x0][0x5c0] ;  /* 0x0001700000047ab9 */ /* 0x000fc60000000a00 */
[----:B------:R-:W-:-:S03]  /*2c60*/  ISETP.GT.AND P2, PT, R54, RZ, P0 ;  /* 0x000000ff3600720c */ /* 0x000fc60000744270 */
[----:B------:R-:W1:Y:S08]  /*2c70*/  LDC.64 R50, c[0x0][0x5b0] ;  /* 0x00016c00ff327b82 */ /* 0x000e700000000a00 */
[----:B------:R-:W2:Y:S01]  /*2c80*/  LDC.64 R52, c[0x0][0x5a8] ;  /* 0x00016a00ff347b82 */ /* 0x000ea20000000a00 */
[-C--:B0-----:R-:W-:Y:S02]  /*2c90*/  IMAD R0, R21, R48.reuse, RZ ;  /* 0x0000003015007224 */ /* 0x081fe400078e02ff */
[----:B------:R-:W-:-:S04]  /*2ca0*/  IMAD.WIDE.U32 R20, R43, R48, R4 ;  /* 0x000000302b147225 */ /* 0x000fc800078e0004 */
[----:B------:R-:W-:Y:S02]  /*2cb0*/  IMAD R47, R43, R49, R0 ;  /* 0x000000312b2f7224 */ /* 0x000fe400078e0200 */
[-C--:B-1----:R-:W-:Y:S02]  /*2cc0*/  IMAD R0, R13, R50.reuse, RZ ;  /* 0x000000320d007224 */ /* 0x082fe400078e02ff */
[----:B------:R-:W-:Y:S02]  /*2cd0*/  IMAD.IADD R7, R21, 0x1, R47 ;  /* 0x0000000115077824 */ /* 0x000fe400078e022f */
[----:B------:R-:W-:Y:S02]  /*2ce0*/  IMAD.MOV.U32 R6, RZ, RZ, R20 ;  /* 0x000000ffff067224 */ /* 0x000fe400078e0014 */
[C---:B------:R-:W-:Y:S02]  /*2cf0*/  IMAD R49, R12.reuse, R51, R0 ;  /* 0x000000330c317224 */ /* 0x040fe400078e0200 */
[----:B------:R-:W-:-:S04]  /*2d00*/  IMAD.WIDE.U32 R2, R12, R50, R6 ;  /* 0x000000320c027225 */ /* 0x000fc800078e0006 */
[----:B------:R-:W-:Y:S01]  /*2d10*/  IMAD.IADD R0, R3, 0x1, R49 ;  /* 0x0000000103007824 */ /* 0x000fe200078e0231 */
[----:B--2---:R-:W-:-:S04]  /*2d20*/  LEA R8, P1, R2, R52, 0x1 ;  /* 0x0000003402087211 */ /* 0x004fc800078208ff */
[----:B------:R-:W-:-:S05]  /*2d30*/  LEA.HI.X R9, R2, R53, R0, 0x1, P1 ;  /* 0x0000003502097211 */ /* 0x000fca00008f0c00 */
[----:B------:R0:W2:Y:S01]  /*2d40*/  @P2 LDG.E.LTC128B.U16 R0, desc[UR40][R8.64] ;  /* 0x0000002808002981 */ /* 0x0000a2000c1e1520 */
[----:B------:R-:W-:Y:S01]  /*2d50*/  IMAD.WIDE.U32 R10, R12, R50, R4 ;  /* 0x000000320c0a7225 */ /* 0x000fe200078e0004 */
[----:B------:R-:W-:Y:S03]  /*2d60*/  BSSY B1, `(.L_x_34) ;  /* 0x0000013000017945 */ /* 0x000fe60003800000 */
[----:B------:R-:W-:Y:S02]  /*2d70*/  IMAD.IADD R11, R49, 0x1, R11 ;  /* 0x00000001310b7824 */ /* 0x000fe400078e020b */
[----:B------:R-:W-:Y:S01]  /*2d80*/  IMAD.WIDE.U32 R10, R43, R48, R10 ;  /* 0x000000302b0a7225 */ /* 0x000fe200078e000a */
[----:B0-----:R-:W-:-:S03]  /*2d90*/  SHF.L.U64.HI R9, R50, 0x3, R51 ;  /* 0x0000000332097819 */ /* 0x001fc60000010233 */
[----:B------:R-:W-:Y:S02]  /*2da0*/  IMAD.IADD R8, R47, 0x1, R11 ;  /* 0x000000012f087824 */ /* 0x000fe400078e020b */
[----:B--2---:R-:W-:-:S04]  /*2db0*/  IMAD.U32 R2, R0, 0x10000, RZ ;  /* 0x0001000000027824 */ /* 0x004fc800078e00ff */
[----:B------:R-:W-:Y:S01]  /*2dc0*/  FMUL R3, R2, R35 ;  /* 0x0000002302037220 */ /* 0x000fe20000400000 */
[----:B------:R-:W-:-:S03]  /*2dd0*/  LEA R2, P1, R14, UR4, 0x1 ;  /* 0x000000040e027c11 */ /* 0x000fc6000f8208ff */
[----:B------:R-:W-:Y:S01]  /*2de0*/  FFMA R24, R24, R34, R3 ;  /* 0x0000002218187223 */ /* 0x000fe20000000003 */
[----:B------:R-:W-:Y:S02]  /*2df0*/  LEA.HI.X R3, R14, UR5, R55, 0x1, P1 ;  /* 0x000000050e037c11 */ /* 0x000fe400088f0c37 */
[----:B------:R-:W-:Y:S02]  /*2e00*/  ISETP.GT.AND P1, PT, R44, 0x1, PT ;  /* 0x000000012c00780c */ /* 0x000fe40003f24270 */
[----:B------:R-:W-:Y:S02]  /*2e10*/  F2FP.BF16.F32.PACK_AB R24, RZ, R24 ;  /* 0x00000018ff18723e */ /* 0x000fe400000010ff */
[----:B------:R-:W-:Y:S02]  /*2e20*/  ISETP.GT.AND P3, PT, R54, RZ, P1 ;  /* 0x000000ff3600720c */ /* 0x000fe40000f64270 */
[C---:B------:R-:W-:Y:S01]  /*2e30*/  LEA R14, P4, R10.reuse, R52, 0x1 ;  /* 0x000000340a0e7211 */ /* 0x040fe200078808ff */
[----:B------:R0:W-:Y:S03]  /*2e40*/  @P2 STG.E.U16 desc[UR40][R2.64], R24 ;  /* 0x0000001802002986 */ /* 0x0001e6000c101528 */
[----:B------:R-:W-:Y:S01]  /*2e50*/  LEA.HI.X R15, R10, R53, R8, 0x1, P4 ;  /* 0x000000350a0f7211 */ /* 0x000fe200020f0c08 */
[----:B------:R-:W-:-:S06]  /*2e60*/  IMAD.SHL.U32 R8, R50, 0x8, RZ ;  /* 0x0000000832087824 */ /* 0x000fcc00078e00ff */
[----:B------:R-:W-:Y:S05]  /*2e70*/  @!P3 BRA `(.L_x_35) ;  /* 0x000000000004b947 */ /* 0x000fea0003800000 */
[----:B------:R1:W5:Y:S02]  /*2e80*/  LDG.E.LTC128B.U16 R0, desc[UR40][R14.64+0x2] ;  /* 0x000002280e007981 */ /* 0x000364000c1e1520 */
.L_x_35:
[----:B------:R-:W-:Y:S05]  /*2e90*/  BSYNC B1 ;  /* 0x0000000000017941 */ /* 0x000fea0003800000 */
.L_x_34:
[----:B------:R-:W-:Y:S01]  /*2ea0*/  IMAD.WIDE.U32 R8, R12, R50, R8 ;  /* 0x000000320c087225 */ /* 0x000fe200078e0008 */
[----:B------:R-:W-:Y:S02]  /*2eb0*/  ISETP.GT.AND P0, PT, R54, 0x8, P0 ;  /* 0x000000083600780c */ /* 0x000fe40000704270 */
[C---:B-----5:R-:W-:Y:S01]  /*2ec0*/  PRMT R12, R0.reuse, 0x7610, R12 ;  /* 0x00007610000c7816 */ /* 0x060fe2000000000c */
[----:B------:R-:W-:Y:S01]  /*2ed0*/  IMAD.U32 R6, R0, 0x10000, RZ ;  /* 0x0001000000067824 */ /* 0x000fe200078e00ff */
[----:B------:R-:W-:Y:S01]  /*2ee0*/  IADD3 R20, P2, R20, R8, RZ ;  /* 0x0000000814147210 */ /* 0x000fe20007f5e0ff */
[----:B------:R-:W-:Y:S02]  /*2ef0*/  IMAD.IADD R49, R49, 0x1, R9 ;  /* 0x0000000131317824 */ /* 0x000fe400078e0209 */
[----:B------:R-:W-:Y:S02]  /*2f00*/  FMUL R6, R6, R35 ;  /* 0x0000002306067220 */ /* 0x000fe40000400000 */
[----:B------:R-:W-:-:S02]  /*2f10*/  IMAD.X R7, R49, 0x1, R7, P2 ;  /* 0x0000000131077824 */ /* 0x000fc400010e0607 */
[----:B------:R-:W-:Y:S01]  /*2f20*/  FFMA R25, R25, R34, R6 ;  /* 0x0000002219197223 */ /* 0x000fe20000000006 */
[----:B------:R-:W-:-:S04]  /*2f30*/  LEA R6, P2, R20, R52, 0x1 ;  /* 0x0000003414067211 */ /* 0x000fc800078408ff */
[----:B------:R-:W-:Y:S02]  /*2f40*/  F2FP.BF16.F32.PACK_AB R25, RZ, R25 ;  /* 0x00000019ff19723e */ /* 0x000fe400000010ff */
[----:B------:R-:W-:-:S03]  /*2f50*/  LEA.HI.X R7, R20, R53, R7, 0x1, P2 ;  /* 0x0000003514077211 */ /* 0x000fc600010f0c07 */
[----:B------:R2:W-:Y:S04]  /*2f60*/  @P3 STG.E.U16 desc[UR40][R2.64+0x2], R25 ;  /* 0x0000021902003986 */ /* 0x0005e8000c101528 */
[----:B------:R-:W3:Y:S01]  /*2f70*/  @P0 LDG.E.LTC128B.U16 R12, desc[UR40][R6.64] ;  /* 0x00000028060c0981 */ /* 0x000ee2000c1e1520 */
[----:B------:R-:W-:Y:S01]  /*2f80*/  IADD3 R8, P2, R4, R8, RZ ;  /* 0x0000000804087210 */ /* 0x000fe20007f5e0ff */
[----:B------:R-:W-:Y:S01]  /*2f90*/  BSSY B1, `(.L_x_36) ;  /* 0x0000011000017945 */ /* 0x000fe20003800000 */
[----:B------:R-:W-:Y:S02]  /*2fa0*/  SHF.L.U64.HI R11, R37, 0x1, R38 ;  /* 0x00000001250b7819 */ /* 0x000fe40000010226 */
[----:B------:R-:W-:Y:S01]  /*2fb0*/  ISETP.GT.AND P1, PT, R54, 0x8, P1 ;  /* 0x000000083600780c */ /* 0x000fe20000f24270 */
[----:B------:R-:W-:Y:S01]  /*2fc0*/  IMAD.X R9, R5, 0x1, R49, P2 ;  /* 0x0000000105097824 */ /* 0x000fe200010e0631 */
[----:B------:R-:W-:Y:S01]  /*2fd0*/  LEA R4, P2, R37, R2, 0x1 ;  /* 0x0000000225047211 */ /* 0x000fe200078408ff */
[----:B------:R-:W-:-:S03]  /*2fe0*/  IMAD.WIDE.U32 R8, R43, R48, R8 ;  /* 0x000000302b087225 */ /* 0x000fc600078e0008 */
[----:B------:R-:W-:Y:S01]  /*2ff0*/  LEA R10, P3, R8, R52, 0x1 ;  /* 0x00000034080a7211 */ /* 0x000fe200078608ff */
[----:B---3--:R-:W-:-:S04]  /*3000*/  IMAD.U32 R0, R12, 0x10000, RZ ;  /* 0x000100000c007824 */ /* 0x008fc800078e00ff */
[----:B------:R-:W-:Y:S01]  /*3010*/  FMUL R5, R0, R35 ;  /* 0x0000002300057220 */ /* 0x000fe20000400000 */
[----:B------:R-:W-:-:S03]  /*3020*/  IMAD.IADD R0, R47, 0x1, R9 ;  /* 0x000000012f007824 */ /* 0x000fc600078e0209 */
[----:B------:R-:W-:-:S05]  /*3030*/  FFMA R5, R26, R34, R5 ;  /* 0x000000221a057223 */ /* 0x000fca0000000005 */
[----:B------:R-:W-:Y:S01]  /*3040*/  F2FP.BF16.F32.PACK_AB R6, RZ, R5 ;  /* 0x00000005ff06723e */ /* 0x000fe200000010ff */
[----:B------:R-:W-:Y:S01]  /*3050*/  IMAD.X R5, R11, 0x1, R3, P2 ;  /* 0x000000010b057824 */ /* 0x000fe200010e0603 */
[----:B------:R-:W-:-:S04]  /*3060*/  LEA.HI.X R11, R8, R53, R0, 0x1, P3 ;  /* 0x00000035080b7211 */ /* 0x000fc800018f0c00 */
[----:B------:R2:W-:Y:S01]  /*3070*/  @P0 STG.E.U16 desc[UR40][R4.64], R6 ;  /* 0x0000000604000986 */ /* 0x0005e2000c101528 */
[----:B------:R-:W-:Y:S05]  /*3080*/  @!P1 BRA `(.L_x_37) ;  /* 0x0000000000049947 */ /* 0x000fea0003800000 */
[----:B------:R3:W5:Y:S02]  /*3090*/  LDG.E.LTC128B.U16 R12, desc[UR40][R10.64+0x2] ;  /* 0x000002280a0c7981 */ /* 0x000764000c1e1520 */
.L_x_37:
[----:B------:R-:W-:Y:S05]  /*30a0*/  BSYNC B1 ;  /* 0x0000000000017941 */ /* 0x000fea0003800000 */
.L_x_36:
[----:B-----5:R-:W-:Y:S01]  /*30b0*/  IMAD.U32 R0, R12, 0x10000, RZ ;  /* 0x000100000c007824 */ /* 0x020fe200078e00ff */
[----:B------:R-:W-:Y:S01]  /*30c0*/  ISETP.GT.AND P0, PT, R44, 0x8, PT ;  /* 0x000000082c00780c */ /* 0x000fe20003f04270 */
[----:B------:R-:W-:Y:S02]  /*30d0*/  BSSY B1, `(.L_x_38) ;  /* 0x0000008000017945 */ /* 0x000fe40003800000 */
[----:B------:R-:W-:Y:S01]  /*30e0*/  FMUL R0, R0, R35 ;  /* 0x0000002300007220 */ /* 0x000fe20000400000 */
[----:B------:R-:W-:-:S03]  /*30f0*/  ISETP.GT.AND P2, PT, R54, RZ, P0 ;  /* 0x000000ff3600720c */ /* 0x000fc60000744270 */
[----:B------:R-:W-:-:S05]  /*3100*/  FFMA R0, R27, R34, R0 ;  /* 0x000000221b007223 */ /* 0x000fca0000000000 */
[----:B------:R-:W-:-:S05]  /*3110*/  F2FP.BF16.F32.PACK_AB R0, RZ, R0 ;  /* 0x00000000ff00723e */ /* 0x000fca00000010ff */
[----:B------:R4:W-:Y:S01]  /*3120*/  @P1 STG.E.U16 desc[UR40][R4.64+0x2], R0 ;  /* 0x0000020004001986 */ /* 0x0009e2000c101528 */
[----:B------:R-:W-:Y:S05]  /*3130*/  @!P2 BRA `(.L_x_39) ;  /* 0x000000000004a947 */ /* 0x000fea0003800000 */
[----:B------:R0:W5:Y:S02]  /*3140*/  LDG.E.LTC128B.U16 R12, desc[UR40][R14.64+0x10] ;  /* 0x000010280e0c7981 */ /* 0x000164000c1e1520 */
.L_x_39:
[----:B------:R-:W-:Y:S05]  /*3150*/  BSYNC B1 ;  /* 0x0000000000017941 */ /* 0x000fea0003800000 */
.L_x_38:
[----:B----45:R-:W-:Y:S01]  /*3160*/  IMAD.U32 R0, R12, 0x10000, RZ ;  /* 0x000100000c007824 */ /* 0x030fe200078e00ff */
        /* <DEDUP_REMOVED lines=9> */
.L_x_41:
[----:B------:R-:W-:Y:S05]  /*3200*/  BSYNC B1 ;  /* 0x0000000000017941 */ /* 0x000fea0003800000 */
.L_x_40:
[----:B-----5:R-:W-:Y:S01]  /*3210*/  IMAD.U32 R0, R12, 0x10000, RZ ;  /* 0x000100000c007824 */ /* 0x020fe200078e00ff */
[----:B------:R-:W-:Y:S01]  /*3220*/  ISETP.GT.AND P0, PT, R54, 0x8, P0 ;  /* 0x000000083600780c */ /* 0x000fe20000704270 */
[----:B------:R-:W-:Y:S02]  /*3230*/  BSSY B1, `(.L_x_42) ;  /* 0x0000007000017945 */ /* 0x000fe40003800000 */
[----:B------:R-:W-:-:S04]  /*3240*/  FMUL R0, R0, R35 ;  /* 0x0000002300007220 */ /* 0x000fc80000400000 */
[----:B------:R-:W-:-:S05]  /*3250*/  FFMA R0, R29, R34, R0 ;  /* 0x000000221d007223 */ /* 0x000fca0000000000 */
[----:B------:R-:W-:-:S05]  /*3260*/  F2FP.BF16.F32.PACK_AB R0, RZ, R0 ;  /* 0x00000000ff00723e */ /* 0x000fca00000010ff */
[----:B------:R0:W-:Y:S01]  /*3270*/  @P3 STG.E.U16 desc[UR40][R2.64+0x12], R0 ;  /* 0x0000120002003986 */ /* 0x0001e2000c101528 */
[----:B------:R-:W-:Y:S05]  /*3280*/  @!P0 BRA `(.L_x_43) ;  /* 0x0000000000048947 */ /* 0x000fea0003800000 */
[----:B------:R0:W5:Y:S02]  /*3290*/  LDG.E.LTC128B.U16 R12, desc[UR40][R10.64+0x10] ;  /* 0x000010280a0c7981 */ /* 0x000164000c1e1520 */
.L_x_43:
[----:B------:R-:W-:Y:S05]  /*32a0*/  BSYNC B1 ;  /* 0x0000000000017941 */ /* 0x000fea0003800000 */
.L_x_42:
[----:B0----5:R-:W-:Y:S01]  /*32b0*/  IMAD.U32 R0, R12, 0x10000, RZ ;  /* 0x000100000c007824 */ /* 0x021fe200078e00ff */
[----:B------:R-:W-:Y:S01]  /*32c0*/  ISETP.GT.AND P1, PT, R54, 0x8, P1 ;  /* 0x000000083600780c */ /* 0x000fe20000f24270 */
[----:B--2-4-:R-:W-:Y:S01]  /*32d0*/  @P0 IMAD.MOV.U32 R2, RZ, RZ, R4 ;  /* 0x000000ffff020224 */ /* 0x014fe200078e0004 */
[----:B------:R-:W-:Y:S01]  /*32e0*/  BSSY B1, `(.L_x_44) ;  /* 0x0000009000017945 */ /* 0x000fe20003800000 */
[----:B------:R-:W-:-:S04]  /*32f0*/  FMUL R3, R0, R35 ;  /* 0x0000002300037220 */ /* 0x000fc80000400000 */
[----:B------:R-:W-:-:S05]  /*3300*/  FFMA R3, R30, R34, R3 ;  /* 0x000000221e037223 */ /* 0x000fca0000000003 */
[----:B------:R-:W-:-:S04]  /*3310*/  F2FP.BF16.F32.PACK_AB R3, RZ, R3 ;  /* 0x00000003ff03723e */ /* 0x000fc800000010ff */
[----:B------:R-:W-:Y:S01]  /*3320*/  PRMT R0, R3, 0x7610, R0 ;  /* 0x0000761003007816 */ /* 0x000fe20000000000 */
[----:B------:R-:W-:-:S05]  /*3330*/  @P0 IMAD.MOV.U32 R3, RZ, RZ, R5 ;  /* 0x000000ffff030224 */ /* 0x000fca00078e0005 */
[----:B------:R0:W-:Y:S01]  /*3340*/  @P0 STG.E.U16 desc[UR40][R2.64+0x10], R0 ;  /* 0x0000100002000986 */ /* 0x0001e2000c101528 */
[----:B------:R-:W-:Y:S05]  /*3350*/  @!P1 BRA `(.L_x_45) ;  /* 0x0000000000049947 */ /* 0x000fea0003800000 */
[----:B------:R2:W5:Y:S02]  /*3360*/  LDG.E.LTC128B.U16 R12, desc[UR40][R10.64+0x12] ;  /* 0x000012280a0c7981 */ /* 0x000564000c1e1520 */
.L_x_45:
[----:B------:R-:W-:Y:S05]  /*3370*/  BSYNC B1 ;  /* 0x0000000000017941 */ /* 0x000fea0003800000 */
.L_x_44:
[----:B------:R-:W-:Y:S05]  /*3380*/  @!P1 BRA `(.L_x_46) ;  /* 0x0000000000c89947 */ /* 0x000fea0003800000 */
[----:B-----5:R-:W-:-:S04]  /*3390*/  IMAD.U32 R12, R12, 0x10000, RZ ;  /* 0x000100000c0c7824 */ /* 0x020fc800078e00ff */
[----:B------:R-:W-:-:S04]  /*33a0*/  FMUL R12, R12, R35 ;  /* 0x000000230c0c7220 */ /* 0x000fc80000400000 */
[----:B------:R-:W-:-:S05]  /*33b0*/  FFMA R12, R31, R34, R12 ;  /* 0x000000221f0c7223 */ /* 0x000fca000000000c */
[----:B------:R-:W-:-:S05]  /*33c0*/  F2FP.BF16.F32.PACK_AB R12, RZ, R12 ;  /* 0x0000000cff0c723e */ /* 0x000fca00000010ff */
[----:B------:R4:W-:Y:S01]  /*33d0*/  STG.E.U16 desc[UR40][R4.64+0x12], R12 ;  /* 0x0000120c04007986 */ /* 0x0009e2000c101528 */
[----:B------:R-:W-:Y:S05]  /*33e0*/  BRA `(.L_x_46) ;  /* 0x0000000000b07947 */ /* 0x000fea0003800000 */
.L_x_33:
[----:B------:R-:W-:Y:S01]  /*33f0*/  ULDC.64 UR4, c[0x0][0x5c0] ;  /* 0x0001700000047ab9 */ /* 0x000fe20000000a00 */
[----:B------:R-:W-:Y:S01]  /*3400*/  ISETP.GT.AND P0, PT, R44, RZ, PT ;  /* 0x000000ff2c00720c */ /* 0x000fe20003f04270 */
[-C--:B------:R-:W-:Y:S01]  /*3410*/  FMUL R24, R24, R34.reuse ;  /* 0x0000002218187220 */ /* 0x080fe20000400000 */
[----:B------:R-:W-:Y:S01]  /*3420*/  LEA R2, P5, R14, UR4, 0x1 ;  /* 0x000000040e027c11 */ /* 0x000fe2000f8a08ff */
[-C--:B------:R-:W-:Y:S01]  /*3430*/  FMUL R25, R25, R34.reuse ;  /* 0x0000002219197220 */ /* 0x080fe20000400000 */
[----:B------:R-:W-:Y:S01]  /*3440*/  ISETP.GT.AND P2, PT, R44, 0x1, PT ;  /* 0x000000012c00780c */ /* 0x000fe20003f44270 */
[-C--:B------:R-:W-:Y:S01]  /*3450*/  FMUL R26, R26, R34.reuse ;  /* 0x000000221a1a7220 */ /* 0x080fe20000400000 */
[----:B------:R-:W-:Y:S01]  /*3460*/  ISETP.GT.AND P4, PT, R54, RZ, P0 ;  /* 0x000000ff3600720c */ /* 0x000fe20000784270 */
[-C--:B------:R-:W-:Y:S01]  /*3470*/  FMUL R27, R27, R34.reuse ;  /* 0x000000221b1b7220 */ /* 0x080fe20000400000 */
[----:B------:R-:W-:Y:S01]  /*3480*/  LEA.HI.X R3, R14, UR5, R55, 0x1, P5 ;  /* 0x000000050e037c11 */ /* 0x000fe2000a8f0c37 */
[-C--:B------:R-:W-:Y:S01]  /*3490*/  FMUL R28, R28, R34.reuse ;  /* 0x000000221c1c7220 */ /* 0x080fe20000400000 */
[----:B------:R-:W-:Y:S01]  /*34a0*/  ISETP.GT.AND P5, PT, R54, RZ, P2 ;  /* 0x000000ff3600720c */ /* 0x000fe200017a4270 */
[----:B------:R-:W-:Y:S01]  /*34b0*/  FMUL R29, R29, R34 ;  /* 0x000000221d1d7220 */ /* 0x000fe20000400000 */
[----:B------:R-:W-:Y:S01]  /*34c0*/  F2FP.BF16.F32.PACK_AB R24, RZ, R24 ;  /* 0x00000018ff18723e */ /* 0x000fe200000010ff */
[-C--:B------:R-:W-:Y:S01]  /*34d0*/  FMUL R30, R30, R34.reuse ;  /* 0x000000221e1e7220 */ /* 0x080fe20000400000 */
[----:B------:R-:W-:Y:S01]  /*34e0*/  F2FP.BF16.F32.PACK_AB R25, RZ, R25 ;  /* 0x00000019ff19723e */ /* 0x000fe200000010ff */
[----:B------:R-:W-:Y:S01]  /*34f0*/  FMUL R31, R31, R34 ;  /* 0x000000221f1f7220 */ /* 0x000fe20000400000 */
[----:B------:R-:W-:-:S02]  /*3500*/  SHF.L.U64.HI R5, R37, 0x1, R38 ;  /* 0x0000000125057819 */ /* 0x000fc40000010226 */
[C---:B------:R-:W-:Y:S01]  /*3510*/  ISETP.GT.AND P3, PT, R44.reuse, 0x8, PT ;  /* 0x000000082c00780c */ /* 0x040fe20003f64270 */
[----:B------:R-:W-:Y:S01]  /*3520*/  @P4 STG.E.U16 desc[UR40][R2.64], R24 ;  /* 0x0000001802004986 */ /* 0x000fe2000c101528 */
[----:B------:R-:W-:Y:S02]  /*3530*/  ISETP.GT.AND P1, PT, R44, 0x9, PT ;  /* 0x000000092c00780c */ /* 0x000fe40003f24270 */
[C---:B------:R-:W-:Y:S01]  /*3540*/  ISETP.GT.AND P0, PT, R54.reuse, 0x8, P0 ;  /* 0x000000083600780c */ /* 0x040fe20000704270 */
[----:B------:R-:W-:Y:S01]  /*3550*/  @P5 STG.E.U16 desc[UR40][R2.64+0x2], R25 ;  /* 0x0000021902005986 */ /* 0x000fe2000c101528 */
[----:B------:R-:W-:Y:S02]  /*3560*/  LEA R4, P5, R37, R2, 0x1 ;  /* 0x0000000225047211 */ /* 0x000fe400078a08ff */
[C---:B------:R-:W-:Y:S02]  /*3570*/  ISETP.GT.AND P2, PT, R54.reuse, 0x8, P2 ;  /* 0x000000083600780c */ /* 0x040fe40001744270 */
[C---:B------:R-:W-:Y:S01]  /*3580*/  ISETP.GT.AND P4, PT, R54.reuse, RZ, P3 ;  /* 0x000000ff3600720c */ /* 0x040fe20001f84270 */
[----:B------:R-:W-:Y:S01]  /*3590*/  IMAD.X R5, R5, 0x1, R3, P5 ;  /* 0x0000000105057824 */ /* 0x000fe200028e0603 */
[----:B------:R-:W-:-:S02]  /*35a0*/  ISETP.GT.AND P5, PT, R54, RZ, P1 ;  /* 0x000000ff3600720c */ /* 0x000fc40000fa4270 */
[C---:B------:R-:W-:Y:S02]  /*35b0*/  ISETP.GT.AND P3, PT, R54.reuse, 0x8, P3 ;  /* 0x000000083600780c */ /* 0x040fe40001f64270 */
[----:B------:R-:W-:Y:S02]  /*35c0*/  F2FP.BF16.F32.PACK_AB R26, RZ, R26 ;  /* 0x0000001aff1a723e */ /* 0x000fe400000010ff */
[----:B------:R-:W-:Y:S02]  /*35d0*/  F2FP.BF16.F32.PACK_AB R27, RZ, R27 ;  /* 0x0000001bff1b723e */ /* 0x000fe400000010ff */
[----:B------:R-:W-:Y:S01]  /*35e0*/  ISETP.GT.AND P1, PT, R54, 0x8, P1 ;  /* 0x000000083600780c */ /* 0x000fe20000f24270 */
[----:B------:R-:W-:Y:S01]  /*35f0*/  @P0 STG.E.U16 desc[UR40][R4.64], R26 ;  /* 0x0000001a04000986 */ /* 0x000fe2000c101528 */
[----:B------:R-:W-:Y:S02]  /*3600*/  F2FP.BF16.F32.PACK_AB R28, RZ, R28 ;  /* 0x0000001cff1c723e */ /* 0x000fe400000010ff */
[----:B------:R-:W-:Y:S01]  /*3610*/  F2FP.BF16.F32.PACK_AB R29, RZ, R29 ;  /* 0x0000001dff1d723e */ /* 0x000fe200000010ff */
[----:B------:R-:W-:Y:S01]  /*3620*/  @P2 STG.E.U16 desc[UR40][R4.64+0x2], R27 ;  /* 0x0000021b04002986 */ /* 0x000fe2000c101528 */
[----:B------:R-:W-:-:S02]  /*3630*/  F2FP.BF16.F32.PACK_AB R30, RZ, R30 ;  /* 0x0000001eff1e723e */ /* 0x000fc400000010ff */
[----:B------:R-:W-:Y:S01]  /*3640*/  F2FP.BF16.F32.PACK_AB R31, RZ, R31 ;  /* 0x0000001fff1f723e */ /* 0x000fe200000010ff */
[----:B------:R-:W-:Y:S04]  /*3650*/  @P4 STG.E.U16 desc[UR40][R2.64+0x10], R28 ;  /* 0x0000101c02004986 */ /* 0x000fe8000c101528 */
[----:B------:R0:W-:Y:S02]  /*3660*/  @P5 STG.E.U16 desc[UR40][R2.64+0x12], R29 ;  /* 0x0000121d02005986 */ /* 0x0001e4000c101528 */
[----:B0-----:R-:W-:Y:S02]  /*3670*/  @P3 IMAD.MOV.U32 R2, RZ, RZ, R4 ;  /* 0x000000ffff023224 */ /* 0x001fe400078e0004 */
[----:B------:R-:W-:-:S05]  /*3680*/  @P3 IMAD.MOV.U32 R3, RZ, RZ, R5 ;  /* 0x000000ffff033224 */ /* 0x000fca00078e0005 */
[----:B------:R0:W-:Y:S04]  /*3690*/  @P3 STG.E.U16 desc[UR40][R2.64+0x10], R30 ;  /* 0x0000101e02003986 */ /* 0x0001e8000c101528 */
[----:B------:R0:W-:Y:S02]  /*36a0*/  @P1 STG.E.U16 desc[UR40][R4.64+0x12], R31 ;  /* 0x0000121f04001986 */ /* 0x0001e4000c101528 */
.L_x_46:
[----:B------:R-:W-:Y:S05]  /*36b0*/  BSYNC B0 ;  /* 0x0000000000007941 */ /* 0x000fea0003800000 */
.L_x_32:
[----:B------:R-:W-:Y:S01]  /*36c0*/  IADD3 R18, P0, R18, UR38, RZ ;  /* 0x0000002612127c10 */ /* 0x000fe2000ff1e0ff */
[----:B------:R-:W-:Y:S01]  /*36d0*/  ULDC.64 UR4, c[0x0][0x650] ;  /* 0x0001940000047ab9 */ /* 0x000fe20000000a00 */
[----:B0-----:R-:W-:Y:S01]  /*36e0*/  PRMT R0, RZ, 0x7610, R0 ;  /* 0x00007610ff007816 */ /* 0x001fe20000000000 */
[----:B------:R-:W-:Y:S01]  /*36f0*/  IMAD.MOV.U32 R44, RZ, RZ, -0x1 ;  /* 0xffffffffff2c7424 */ /* 0x000fe200078e00ff */
[----:B------:R-:W-:Y:S01]  /*3700*/  IADD3.X R19, R19, UR37, RZ, P0, !PT ;  /* 0x0000002513137c10 */ /* 0x000fe200087fe4ff */
[----:B------:R-:W-:Y:S01]  /*3710*/  IMAD.MOV.U32 R43, RZ, RZ, -0x1 ;  /* 0xffffffffff2b7424 */ /* 0x000fe200078e00ff */
[----:B------:R-:W-:-:S04]  /*3720*/  ISETP.GE.U32.AND P0, PT, R18, UR4, PT ;  /* 0x0000000412007c0c */ /* 0x000fc8000bf06070 */
[----:B------:R-:W-:-:S13]  /*3730*/  ISETP.GE.U32.AND.EX P0, PT, R19, UR5, PT, P0 ;  /* 0x0000000513007c0c */ /* 0x000fda000bf06100 */
[----:B------:R-:W-:Y:S05]  /*3740*/  @P0 BRA `(.L_x_47) ;  /* 0x0000000400580947 */ /* 0x000fea0003800000 */
[----:B------:R-:W0:Y:S01]  /*3750*/  LDC.64 R8, c[0x0][0x628] ;  /* 0x00018a00ff087b82 */ /* 0x000e220000000a00 */
[----:B--23--:R-:W2:Y:S01]  /*3760*/  S2R R10, SR_CTAID.X ;  /* 0x00000000000a7919 */ /* 0x00cea20000002500 */
[----:B------:R-:W-:Y:S02]  /*3770*/  IMAD.MOV.U32 R6, RZ, RZ, R18 ;  /* 0x000000ffff067224 */ /* 0x000fe400078e0012 */
[----:B------:R-:W-:Y:S01]  /*3780*/  IMAD.MOV.U32 R7, RZ, RZ, R19 ;  /* 0x000000ffff077224 */ /* 0x000fe200078e0013 */
[----:B-1----:R-:W1:Y:S03]  /*3790*/  S2R R14, SR_CTAID.Y ;  /* 0x00000000000e7919 */ /* 0x002e660000002600 */
[----:B------:R-:W3:Y:S08]  /*37a0*/  LDC R0, c[0x0][0x630] ;  /* 0x00018c00ff007b82 */ /* 0x000ef00000000800 */
[----:B----45:R-:W4:Y:S01]  /*37b0*/  LDC.64 R12, c[0x0][0x620] ;  /* 0x00018800ff0c7b82 */ /* 0x030f220000000a00 */
[----:B0-----:R-:W-:-:S04]  /*37c0*/  ISETP.NE.U32.AND P0, PT, R8, RZ, PT ;  /* 0x000000ff0800720c */ /* 0x001fc80003f05070 */
[----:B------:R-:W-:-:S13]  /*37d0*/  ISETP.NE.AND.EX P0, PT, R9, RZ, PT, P0 ;  /* 0x000000ff0900720c */ /* 0x000fda0003f05300 */
[----:B-1234-:R-:W-:Y:S05]  /*37e0*/  @!P0 BRA `(.L_x_48) ;  /* 0x0000000000288947 */ /* 0x01efea0003800000 */
        /* <DEDUP_REMOVED lines=10> */
.L_x_48:
[-CC-:B------:R-:W-:Y:S01]  /*3890*/  SHF.R.U64 R43, R6, R0.reuse, R7.reuse ;  /* 0x00000000062b7219 */ /* 0x180fe20000001207 */
[----:B------:R-:W0:Y:S01]  /*38a0*/  LDC.64 R26, c[0x0][0x640] ;  /* 0x00019000ff1a7b82 */ /* 0x000e220000000a00 */
[----:B------:R-:W-:Y:S01]  /*38b0*/  SHF.R.U32.HI R0, RZ, R0, R7 ;  /* 0x00000000ff007219 */ /* 0x000fe20000011607 */
[----:B------:R-:W-:Y:S01]  /*38c0*/  ULDC UR4, c[0x0][0x150] ;  /* 0x0000540000047ab9 */ /* 0x000fe20000000800 */
[----:B------:R-:W-:Y:S02]  /*38d0*/  IADD3 R5, P0, RZ, -R43, RZ ;  /* 0x8000002bff057210 */ /* 0x000fe40007f1e0ff */
[----:B------:R-:W-:-:S03]  /*38e0*/  I2FP.F32.U32 R6, R10 ;  /* 0x0000000a00067245 */ /* 0x000fc60000201000 */
[----:B------:R-:W1:Y:S01]  /*38f0*/  LDC R4, c[0x0][0x618] ;  /* 0x00018600ff047b82 */ /* 0x000e620000000800 */
[----:B------:R-:W-:Y:S02]  /*3900*/  IMAD.X R7, RZ, RZ, ~R0, P0 ;  /* 0x000000ffff077224 */ /* 0x000fe400000e0e00 */
[----:B------:R-:W-:Y:S01]  /*3910*/  FMUL R6, R6, UR4 ;  /* 0x0000000406067c20 */ /* 0x000fe20008400000 */
[----:B------:R-:W-:Y:S01]  /*3920*/  IMAD.WIDE.U32 R2, R5, R12, R18 ;  /* 0x0000000c05027225 */ /* 0x000fe200078e0012 */
[----:B------:R-:W-:-:S03]  /*3930*/  ULDC UR4, c[0x0][0x154] ;  /* 0x0000550000047ab9 */ /* 0x000fc60000000800 */
[----:B------:R-:W-:Y:S01]  /*3940*/  IMAD R0, R7, R12, RZ ;  /* 0x0000000c07007224 */ /* 0x000fe200078e02ff */
[----:B------:R-:W2:Y:S01]  /*3950*/  LDC R20, c[0x0][0x608] ;  /* 0x00018200ff147b82 */ /* 0x000ea20000000800 */
[----:B------:R-:W3:Y:S02]  /*3960*/  F2I.U32.TRUNC.NTZ R6, R6 ;  /* 0x0000000600067305 */ /* 0x000ee4000020f000 */
[----:B------:R-:W-:Y:S01]  /*3970*/  IMAD R5, R5, R13, R0 ;  /* 0x0000000d05057224 */ /* 0x000fe200078e0200 */
[----:B------:R-:W-:-:S03]  /*3980*/  I2FP.F32.U32 R0, R14 ;  /* 0x0000000e00007245 */ /* 0x000fc60000201000 */
[----:B------:R-:W-:Y:S01]  /*3990*/  IMAD.IADD R3, R3, 0x1, R5 ;  /* 0x0000000103037824 */ /* 0x000fe200078e0205 */
[----:B------:R-:W4:Y:S01]  /*39a0*/  LDC R24, c[0x0][0x658] ;  /* 0x00019600ff187b82 */ /* 0x000f220000000800 */
[----:B0-----:R-:W-:Y:S01]  /*39b0*/  ISETP.NE.U32.AND P0, PT, R26, RZ, PT ;  /* 0x000000ff1a00720c */ /* 0x001fe20003f05070 */
[----:B------:R-:W-:-:S03]  /*39c0*/  IMAD.MOV.U32 R5, RZ, RZ, 0x1 ;  /* 0x00000001ff057424 */ /* 0x000fc600078e00ff */
[----:B------:R-:W-:-:S03]  /*39d0*/  ISETP.NE.AND.EX P0, PT, R27, RZ, PT, P0 ;  /* 0x000000ff1b00720c */ /* 0x000fc60003f05300 */
[----:B------:R-:W0:Y:S01]  /*39e0*/  LDC R7, c[0x0][0x144] ;  /* 0x00005100ff077b82 */ /* 0x000e220000000800 */
[-CC-:B-1----:R-:W-:Y:S01]  /*39f0*/  SHF.R.U64 R8, R2, R4.reuse, R3.reuse ;  /* 0x0000000402087219 */ /* 0x182fe20000001203 */
[----:B---3--:R-:W-:Y:S01]  /*3a00*/  IMAD.MOV R6, RZ, RZ, -R6 ;  /* 0x000000ffff067224 */ /* 0x008fe200078e0a06 */
[----:B------:R-:W-:Y:S01]  /*3a10*/  SHF.R.U32.HI R3, RZ, R4, R3 ;  /* 0x00000004ff037219 */ /* 0x000fe20000011603 */
[----:B------:R-:W-:-:S04]  /*3a20*/  FMUL R4, R0, UR4 ;  /* 0x0000000400047c20 */ /* 0x000fc80008400000 */
[----:B------:R-:W1:Y:S01]  /*3a30*/  LDC R13, c[0x0][0x148] ;  /* 0x00005200ff0d7b82 */ /* 0x000e620000000800 */
[----:B------:R3:W0:Y:S01]  /*3a40*/  F2I.U32.TRUNC.NTZ R12, R4 ;  /* 0x00000004000c7305 */ /* 0x000622000020f000 */
[-CC-:B--2---:R-:W-:Y:S02]  /*3a50*/  SHF.R.U64 R0, R8, R20.reuse, R3.reuse ;  /* 0x0000001408007219 */ /* 0x184fe40000001203 */
[----:B------:R-:W-:-:S04]  /*3a60*/  SHF.R.U32.HI R3, RZ, R20, R3 ;  /* 0x00000014ff037219 */ /* 0x000fc80000011603 */
[----:B------:R-:W2:Y:S01]  /*3a70*/  LDC R15, c[0x0][0x600] ;  /* 0x00018000ff0f7b82 */ /* 0x000ea20000000800 */
[-CC-:B----4-:R-:W-:Y:S02]  /*3a80*/  SHF.R.U64 R11, R0, R24.reuse, R3.reuse ;  /* 0x00000018000b7219 */ /* 0x190fe40000001203 */
[-C--:B------:R-:W-:Y:S02]  /*3a90*/  SHF.R.U32.HI R3, RZ, R24.reuse, R3 ;  /* 0x00000018ff037219 */ /* 0x080fe40000011603 */
[----:B------:R-:W-:Y:S01]  /*3aa0*/  SHF.L.U32 R45, R5, R24, RZ ;  /* 0x00000018052d7219 */ /* 0x000fe200000006ff */
[----:B------:R-:W-:Y:S02]  /*3ab0*/  IMAD.MOV.U32 R2, RZ, RZ, R11 ;  /* 0x000000ffff027224 */ /* 0x000fe400078e000b */
[----:B------:R-:W4:Y:S01]  /*3ac0*/  LDC R21, c[0x0][0x648] ;  /* 0x00019200ff157b82 */ /* 0x000f220000000800 */
[----:B0-----:R-:W-:-:S07]  /*3ad0*/  IMAD R10, R7, R6, R10 ;  /* 0x00000006070a7224 */ /* 0x001fce00078e020a */
[----:B------:R-:W0:Y:S08]  /*3ae0*/  LDC R25, c[0x0][0x638] ;  /* 0x00018e00ff197b82 */ /* 0x000e300000000800 */
[----:B------:R-:W0:Y:S01]  /*3af0*/  LDC R28, c[0x0][0x610] ;  /* 0x00018400ff1c7b82 */ /* 0x000e220000000800 */
[----:B-123--:R-:W-:Y:S05]  /*3b00*/  @!P0 BRA `(.L_x_49) ;  /* 0x0000000000288947 */ /* 0x00efea0003800000 */
[----:B------:R-:W1:Y:S02]  /*3b10*/  LDC R2, c[0x0][0x64c] ;  /* 0x00019300ff027b82 */ /* 0x000e640000000800 */
[----:B-1----:R-:W-:-:S05]  /*3b20*/  IADD3 R7, P0, R11, R2, RZ ;  /* 0x000000020b077210 */ /* 0x002fca0007f1e0ff */
        /* <DEDUP_REMOVED lines=8> */
.L_x_49:
[----:B------:R-:W-:Y:S01]  /*3bb0*/  ISETP.NE.AND P0, PT, R17, 0x1, PT ;  /* 0x000000011100780c */ /* 0x000fe20003f05270 */
[----:B------:R-:W-:Y:S01]  /*3bc0*/  VIADD R5, R15, 0xffffffff ;  /* 0xffffffff0f057836 */ /* 0x000fe20000000000 */
[----:B----4-:R-:W-:Y:S01]  /*3bd0*/  SHF.R.U64 R3, R2, R21, R3 ;  /* 0x0000001502037219 */ /* 0x010fe20000001203 */
[----:B------:R-:W-:Y:S01]  /*3be0*/  IMAD.MOV R12, RZ, RZ, -R12 ;  /* 0x000000ffff0c7224 */ /* 0x000fe200078e0a0c */
[----:B------:R-:W-:Y:S01]  /*3bf0*/  LOP3.LUT R0, R0, R41, RZ, 0xc0, !PT ;  /* 0x0000002900007212 */ /* 0x000fe200078ec0ff */
[----:B------:R-:W-:Y:S02]  /*3c00*/  IMAD.MOV.U32 R4, RZ, RZ, 0x1 ;  /* 0x00000001ff047424 */ /* 0x000fe400078e00ff */
[----:B------:R-:W-:Y:S02]  /*3c10*/  IMAD.MOV R2, RZ, RZ, -R3 ;  /* 0x000000ffff027224 */ /* 0x000fe400078e0a03 */
[----:B------:R-:W-:Y:S01]  /*3c20*/  IMAD R45, R45, R3, R0 ;  /* 0x000000032d2d7224 */ /* 0x000fe200078e0200 */
[----:B------:R-:W-:Y:S01]  /*3c30*/  LOP3.LUT R3, R8, R5, RZ, 0xc0, !PT ;  /* 0x0000000508037212 */ /* 0x000fe200078ec0ff */
[----:B0-----:R-:W-:-:S02]  /*3c40*/  IMAD R0, R2, R25, R11 ;  /* 0x0000001902007224 */ /* 0x001fc400078e020b */
[----:B------:R-:W-:Y:S02]  /*3c50*/  @P0 IMAD R10, R13, R12, R14 ;  /* 0x0000000c0d0a0224 */ /* 0x000fe400078e020e */
[----:B------:R-:W-:Y:S01]  /*3c60*/  IMAD R2, R0, R15, R3 ;  /* 0x0000000f00027224 */ /* 0x000fe200078e0203 */
[----:B------:R-:W-:Y:S01]  /*3c70*/  PRMT R0, R4, 0x7610, R0 ;  /* 0x0000761004007816 */ /* 0x000fe20000000000 */
[----:B------:R-:W-:-:S05]  /*3c80*/  IMAD R45, R45, R28, R10 ;  /* 0x0000001c2d2d7224 */ /* 0x000fca00078e020a */
[----:B------:R-:W-:Y:S02]  /*3c90*/  SEL R44, R2, R45, !P0 ;  /* 0x0000002d022c7207 */ /* 0x000fe40004000000 */
[----:B------:R-:W-:-:S07]  /*3ca0*/  SEL R45, R45, R2, !P0 ;  /* 0x000000022d2d7207 */ /* 0x000fce0004000000 */
.L_x_47:
[----:B------:R-:W-:-:S13]  /*3cb0*/  LOP3.LUT P0, RZ, R0, 0xff, RZ, 0xc0, !PT ;  /* 0x000000ff00ff7812 */ /* 0x000fda000780c0ff */
[----:B------:R-:W-:Y:S05]  /*3cc0*/  @P0 BRA `(.L_x_50) ;  /* 0xffffffd400d00947 */ /* 0x000fea000383ffff */
[----:B------:R-:W-:Y:S05]  /*3cd0*/  EXIT ;  /* 0x000000000000794d */ /* 0x000fea0003800000 */
.L_x_7:
        /* <DEDUP_REMOVED lines=26> */
.L_x_52:
[----:B------:R-:W0:Y:S01]  /*3e80*/  LDC.64 R26, c[0x0][0x640] ;  /* 0x00019000ff1a7b82 */ /* 0x000e220000000a00 */
[-CC-:B------:R-:W-:Y:S01]  /*3e90*/  SHF.R.U64 R20, R12, R6.reuse, R13.reuse ;  /* 0x000000060c147219 */ /* 0x180fe2000000120d */
[----:B------:R-:W-:Y:S01]  /*3ea0*/  IMAD.MOV.U32 R30, RZ, RZ, 0x1 ;  /* 0x00000001ff1e7424 */ /* 0x000fe200078e00ff */
[----:B------:R-:W-:Y:S02]  /*3eb0*/  SHF.R.U32.HI R6, RZ, R6, R13 ;  /* 0x00000006ff067219 */ /* 0x000fe4000001160d */
[----:B------:R-:W-:-:S03]  /*3ec0*/  IADD3 R11, P0, RZ, -R20, RZ ;  /* 0x80000014ff0b7210 */ /* 0x000fc60007f1e0ff */
[----:B------:R-:W1:Y:S02]  /*3ed0*/  LDC R10, c[0x0][0x618] ;  /* 0x00018600ff0a7b82 */ /* 0x000e640000000800 */
[----:B------:R-:W-:-:S04]  /*3ee0*/  IMAD.X R9, RZ, RZ, ~R6, P0 ;  /* 0x000000ffff097224 */ /* 0x000fc800000e0e06 */
[-C--:B------:R-:W-:Y:S02]  /*3ef0*/  IMAD R6, R9, R22.reuse, RZ ;  /* 0x0000001609067224 */ /* 0x080fe400078e02ff */
[----:B------:R-:W2:Y:S01]  /*3f00*/  LDC R12, c[0x0][0x608] ;  /* 0x00018200ff0c7b82 */ /* 0x000ea20000000800 */
[----:B------:R-:W-:-:S04]  /*3f10*/  IMAD.WIDE.U32 R8, R11, R22, R18 ;  /* 0x000000160b087225 */ /* 0x000fc800078e0012 */
[----:B------:R-:W-:-:S03]  /*3f20*/  IMAD R11, R11, R23, R6 ;  /* 0x000000170b0b7224 */ /* 0x000fc600078e0206 */
[----:B------:R-:W3:Y:S01]  /*3f30*/  LDC R25, c[0x0][0x658] ;  /* 0x00019600ff197b82 */ /* 0x000ee20000000800 */
[----:B------:R-:W-:Y:S01]  /*3f40*/  IMAD.IADD R9, R9, 0x1, R11 ;  /* 0x0000000109097824 */ /* 0x000fe200078e020b */
[----:B0-----:R-:W-:-:S04]  /*3f50*/  ISETP.NE.U32.AND P0, PT, R26, RZ, PT ;  /* 0x000000ff1a00720c */ /* 0x001fc80003f05070 */
[----:B------:R-:W-:Y:S02]  /*3f60*/  ISETP.NE.AND.EX P0, PT, R27, RZ, PT, P0 ;  /* 0x000000ff1b00720c */ /* 0x000fe40003f05300 */
[----:B------:R-:W0:Y:S01]  /*3f70*/  LDC R22, c[0x0][0x600] ;  /* 0x00018000ff167b82 */ /* 0x000e220000000800 */
[-CC-:B-1----:R-:W-:Y:S01]  /*3f80*/  SHF.R.U64 R14, R8, R10.reuse, R9.reuse ;  /* 0x0000000a080e7219 */ /* 0x182fe20000001209 */
[----:B------:R-:W-:Y:S01]  /*3f90*/  IMAD.MOV.U32 R8, RZ, RZ, -0x1 ;  /* 0xffffffffff087424 */ /* 0x000fe200078e00ff */
[----:B------:R-:W-:-:S05]  /*3fa0*/  SHF.R.U32.HI R9, RZ, R10, R9 ;  /* 0x0000000aff097219 */ /* 0x000fca0000011609 */
[----:B------:R-:W1:Y:S01]  /*3fb0*/  LDC R28, c[0x0][0x648] ;  /* 0x00019200ff1c7b82 */ /* 0x000e620000000800 */
[-CC-:B--2---:R-:W-:Y:S02]  /*3fc0*/  SHF.R.U64 R21, R14, R12.reuse, R9.reuse ;  /* 0x0000000c0e157219 */ /* 0x184fe40000001209 */
[----:B------:R-:W-:-:S05]  /*3fd0*/  SHF.R.U32.HI R6, RZ, R12, R9 ;  /* 0x0000000cff067219 */ /* 0x000fca0000011609 */
[----:B------:R-:W2:Y:S01]  /*3fe0*/  LDC R29, c[0x0][0x638] ;  /* 0x00018e00ff1d7b82 */ /* 0x000ea20000000800 */
[-C--:B---3--:R-:W-:Y:S02]  /*3ff0*/  SHF.L.U32 R8, R8, R25.reuse, RZ ;  /* 0x0000001908087219 */ /* 0x088fe400000006ff */
[-CC-:B------:R-:W-:Y:S02]  /*4000*/  SHF.R.U64 R23, R21, R25.reuse, R6.reuse ;  /* 0x0000001915177219 */ /* 0x180fe40000001206 */
[----:B------:R-:W-:Y:S02]  /*4010*/  LOP3.LUT R32, RZ, R8, RZ, 0x33, !PT ;  /* 0x00000008ff207212 */ /* 0x000fe400078e33ff */
[----:B------:R-:W-:Y:S01]  /*4020*/  SHF.R.U32.HI R9, RZ, R25, R6 ;  /* 0x00000019ff097219 */ /* 0x000fe20000011606 */
[----:B------:R-:W3:Y:S01]  /*4030*/  LDC R31, c[0x0][0x610] ;  /* 0x00018400ff1f7b82 */ /* 0x000ee20000000800 */
[----:B------:R-:W-:Y:S01]  /*4040*/  IMAD.MOV.U32 R8, RZ, RZ, R23 ;  /* 0x000000ffff087224 */ /* 0x000fe200078e0017 */
[----:B------:R-:W-:Y:S06]  /*4050*/  @!P0 BRA `(.L_x_53) ;  /* 0x0000000000288947 */ /* 0x000fec0003800000 */
        /* <DEDUP_REMOVED lines=10> */
.L_x_53:
[----:B------:R-:W-:Y:S02]  /*4100*/  ISETP.NE.AND P0, PT, R17, 0x1, PT ;  /* 0x000000011100780c */ /* 0x000fe40003f05270 */
[----:B-1----:R-:W-:Y:S01]  /*4110*/  SHF.R.U64 R6, R8, R28, R9 ;  /* 0x0000001c08067219 */ /* 0x002fe20000001209 */
[----:B0-----:R-:W-:Y:S01]  /*4120*/  VIADD R9, R22, 0xffffffff ;  /* 0xffffffff16097836 */ /* 0x001fe20000000000 */
[----:B------:R-:W-:Y:S02]  /*4130*/  SHF.L.U32 R30, R30, R25, RZ ;  /* 0x000000191e1e7219 */ /* 0x000fe400000006ff */
[----:B------:R-:W-:Y:S01]  /*4140*/  LOP3.LUT R5, R21, R32, RZ, 0xc0, !PT ;  /* 0x0000002015057212 */ /* 0x000fe200078ec0ff */
[----:B------:R-:W-:-:S04]  /*4150*/  IMAD.MOV R8, RZ, RZ, -R6 ;  /* 0x000000ffff087224 */ /* 0x000fc800078e0a06 */
[----:B------:R-:W-:Y:S01]  /*4160*/  IMAD R6, R30, R6, R5 ;  /* 0x000000061e067224 */ /* 0x000fe200078e0205 */
[----:B------:R-:W-:Y:S01]  /*4170*/  LOP3.LUT R5, R14, R9, RZ, 0xc0, !PT ;  /* 0x000000090e057212 */ /* 0x000fe200078ec0ff */
[----:B------:R-:W-:Y:S02]  /*4180*/  @P0 IMAD R3, R7, R24, R4 ;  /* 0x0000001807030224 */ /* 0x000fe400078e0204 */
[----:B--2---:R-:W-:Y:S02]  /*4190*/  IMAD R4, R8, R29, R23 ;  /* 0x0000001d08047224 */ /* 0x004fe400078e0217 */
[----:B---3--:R-:W-:Y:S02]  /*41a0*/  IMAD R3, R6, R31, R3 ;  /* 0x0000001f06037224 */ /* 0x008fe400078e0203 */
[----:B------:R-:W-:Y:S02]  /*41b0*/  IMAD R4, R4, R22, R5 ;  /* 0x0000001604047224 */ /* 0x000fe400078e0205 */
[----:B------:R-:W-:-:S03]  /*41c0*/  IMAD.MOV.U32 R6, RZ, RZ, 0x1 ;  /* 0x00000001ff067424 */ /* 0x000fc600078e00ff */
[----:B------:R-:W-:Y:S02]  /*41d0*/  SEL R22, R4, R3, !P0 ;  /* 0x0000000304167207 */ /* 0x000fe40004000000 */
[----:B------:R-:W-:-:S07]  /*41e0*/  SEL R21, R3, R4, !P0 ;  /* 0x0000000403157207 */ /* 0x000fce0004000000 */
.L_x_51:
[----:B------:R-:W-:-:S08]  /*41f0*/  NOP ;  /* 0x0000000000007918 */ /* 0x000fd00000000000 */
[----:B------:R-:W0:-:S00]  /*4200*/  USETMAXREG.DEALLOC.CTAPOOL 0x28 ;  /* 0x00000028000079c8 */ /* 0x000e0000080e0500 */
[----:B0-----:R-:W-:-:S13]  /*4210*/  ISETP.NE.AND P0, PT, R2, RZ, PT ;  /* 0x000000ff0200720c */ /* 0x001fda0003f05270 */
[----:B------:R-:W-:Y:S05]  /*4220*/  @P0 EXIT ;  /* 0x000000000000094d */ /* 0x000fea0003800000 */
[----:B------:R-:W-:Y:S01]  /*4230*/  LOP3.LUT P0, RZ, R6, 0xff, RZ, 0xc0, !PT ;  /* 0x000000ff06ff7812 */ /* 0x000fe2000780c0ff */
[----:B------:R-:W-:Y:S02]  /*4240*/  IMAD.MOV.U32 R6, RZ, RZ, 0x1 ;  /* 0x00000001ff067424 */ /* 0x000fe400078e00ff */
[----:B------:R-:W-:-:S10]  /*4250*/  IMAD.MOV.U32 R7, RZ, RZ, RZ ;  /* 0x000000ffff077224 */ /* 0x000fd400078e00ff */
[----:B------:R-:W-:Y:S05]  /*4260*/  @!P0 BRA `(.L_x_54) ;  /* 0x0000000c00b08947 */ /* 0x000fea0003800000 */
[----:B------:R-:W0:Y:S01]  /*4270*/  LDC R2, c[0x0][0x28c] ;  /* 0x0000a300ff027b82 */ /* 0x000e220000000800 */
[----:B------:R-:W1:Y:S01]  /*4280*/  S2R R12, SR_CgaCtaId ;  /* 0x00000000000c7919 */ /* 0x000e620000008800 */
[----:B------:R-:W-:Y:S01]  /*4290*/  ULDC UR21, c[0x0][0x658] ;  /* 0x0001960000157ab9 */ /* 0x000fe20000000800 */
[----:B------:R-:W-:Y:S01]  /*42a0*/  UMOV UR4, 0xffffffff ;  /* 0xffffffff00047882 */ /* 0x000fe20000000000 */
[----:B------:R-:W-:Y:S01]  /*42b0*/  BSSY B0, `(.L_x_54) ;  /* 0x00000e7000007945 */ /* 0x000fe20003800000 */
[----:B------:R-:W-:Y:S01]  /*42c0*/  USHF.L.U32 UR4, UR4, UR21, URZ ;  /* 0x0000001504047299 */ /* 0x000fe2000800063f */
[----:B------:R-:W-:Y:S01]  /*42d0*/  IMAD.MOV.U32 R9, RZ, RZ, 0x1 ;  /* 0x00000001ff097424 */ /* 0x000fe200078e00ff */
[----:B------:R-:W-:Y:S01]  /*42e0*/  LOP3.LUT R8, R16, 0x2, RZ, 0xfc, !PT ;  /* 0x0000000210087812 */ /* 0x000fe200078efcff */
[----:B------:R-:W-:Y:S01]  /*42f0*/  IMAD.MOV.U32 R6, RZ, RZ, 0x1 ;  /* 0x00000001ff067424 */ /* 0x000fe200078e00ff */
[----:B------:R-:W-:Y:S01]  /*4300*/  ULDC UR13, c[0x0][0x600] ;  /* 0x00018000000d7ab9 */ /* 0x000fe20000000800 */
[----:B------:R-:W-:Y:S01]  /*4310*/  IMAD.MOV.U32 R7, RZ, RZ, RZ ;  /* 0x000000ffff077224 */ /* 0x000fe200078e00ff */
[----:B------:R-:W-:Y:S01]  /*4320*/  UMOV UR5, 0x1 ;  /* 0x0000000100057882 */ /* 0x000fe20000000000 */
[----:B------:R-:W-:-:S02]  /*4330*/  UIADD3 UR13, UR13, -0x1, URZ ;  /* 0xffffffff0d0d7890 */ /* 0x000fc4000fffe03f */
[----:B------:R-:W-:Y:S02]  /*4340*/  USHF.L.U32 UR21, UR5, UR21, URZ ;  /* 0x0000001505157299 */ /* 0x000fe4000800063f */
[----:B------:R-:W-:Y:S01]  /*4350*/  ULOP3.LUT UR29, URZ, UR4, URZ, 0x33, !UPT ;  /* 0x000000043f1d7292 */ /* 0x000fe2000f8e333f */
[----:B------:R-:W-:Y:S01]  /*4360*/  ULDC.64 UR14, c[0x0][0x198] ;  /* 0x00006600000e7ab9 */ /* 0x000fe20000000a00 */
[----:B0-----:R-:W-:-:S05]  /*4370*/  VIADD R2, R2, 0xff ;  /* 0x000000ff02027836 */ /* 0x001fca0000000000 */
[----:B------:R-:W-:-:S04]  /*4380*/  SHF.R.S32.HI R3, RZ, 0x1f, R2 ;  /* 0x0000001fff037819 */ /* 0x000fc80000011402 */
[----:B------:R-:W-:Y:S01]  /*4390*/  LEA.HI R3, R3, R2, RZ, 0x8 ;  /* 0x0000000203037211 */ /* 0x000fe200078f40ff */
[C---:B-1----:R-:W-:Y:S02]  /*43a0*/  IMAD.SHL.U32 R11, R12.reuse, 0x8, RZ ;  /* 0x000000080c0b7824 */ /* 0x042fe400078e00ff */
[----:B------:R-:W-:Y:S01]  /*43b0*/  IMAD.SHL.U32 R12, R12, 0x200, RZ ;  /* 0x000002000c0c7824 */ /* 0x000fe200078e00ff */
[----:B------:R-:W-:Y:S02]  /*43c0*/  SHF.R.S32.HI R10, RZ, 0x8, R3 ;  /* 0x00000008ff0a7819 */ /* 0x000fe40000011403 */
[----:B------:R-:W-:Y:S02]  /*43d0*/  LOP3.LUT R11, R11, 0x8, RZ, 0xc0, !PT ;  /* 0x000000080b0b7812 */ /* 0x000fe400078ec0ff */
[----:B------:R-:W-:Y:S01]  /*43e0*/  LOP3.LUT R12, R12, 0x200, RZ, 0xc0, !PT ;  /* 0x000002000c0c7812 */ /* 0x000fe200078ec0ff */
[----:B------:R-:W-:-:S07]  /*43f0*/  VIADD R13, R10, 0x1 ;  /* 0x000000010a0d7836 */ /* 0x000fce0000000000 */
.L_x_65:
[----:B------:R-:W-:-:S03]  /*4400*/  UMOV UR4, 0xffffffff ;  /* 0xffffffff00047882 */ /* 0x000fc60000000000 */
[----:B------:R-:W-:Y:S05]  /*4410*/  BRA.DIV UR4, `(.L_x_55) ;  /* 0x0000001204087947 */ /* 0x000fea000b800000 */
[----:B------:R-:W-:-:S13]  /*4420*/  ELECT P6, URZ, PT ;  /* 0x00000000003f782f */ /* 0x000fda00038c0000 */
.L_x_75:
[----:B------:R-:W0:Y:S01]  /*4430*/  LDC R2, c[0x0][0x28c] ;  /* 0x0000a300ff027b82 */ /* 0x000e220000000800 */
[----:B------:R-:W-:Y:S01]  /*4440*/  BSSY B1, `(.L_x_56) ;  /* 0x000005a000017945 */ /* 0x000fe20003800000 */
[----:B0-----:R-:W-:-:S13]  /*4450*/  ISETP.LT.OR P6, PT, R2, 0x1, !P6 ;  /* 0x000000010200780c */ /* 0x001fda00077c1670 */
[----:B------:R-:W-:Y:S05]  /*4460*/  @P6 BRA `(.L_x_57) ;  /* 0x00000004005c6947 */ /* 0x000fea0003800000 */
[----:B------:R-:W-:Y:S02]  /*4470*/  IMAD.SHL.U32 R21, R21, 0x80, RZ ;  /* 0x0000008015157824 */ /* 0x000fe400078e00ff */
[----:B------:R-:W-:Y:S02]  /*4480*/  IMAD R22, R22, 0x10, R11 ;  /* 0x0000001016167824 */ /* 0x000fe400078e020b */
[----:B------:R-:W-:Y:S02]  /*4490*/  IMAD.MOV.U32 R23, RZ, RZ, RZ ;  /* 0x000000ffff177224 */ /* 0x000fe400078e00ff */
[----:B------:R-:W-:Y:S02]  /*44a0*/  IMAD.MOV.U32 R2, RZ, RZ, R13 ;  /* 0x000000ffff027224 */ /* 0x000fe400078e000d */
[----:B------:R-:W-:Y:S02]  /*44b0*/  IMAD.MOV.U32 R3, RZ, RZ, R6 ;  /* 0x000000ffff037224 */ /* 0x000fe400078e0006 */
[----:B------:R-:W-:-:S07]  /*44c0*/  IMAD.MOV.U32 R5, RZ, RZ, R7 ;  /* 0x000000ffff057224 */ /* 0x000fce00078e0007 */
.L_x_60:
[----:B------:R-:W0:Y:S01]  /*44d0*/  S2R R15, SR_CgaCtaId ;  /* 0x00000000000f7919 */ /* 0x000e220000008800 */
[----:B------:R-:W-:Y:S02]  /*44e0*/  MOV R4, 0x400 ;  /* 0x0000040000047802 */ /* 0x000fe40000000f00 */
[----:B------:R-:W-:-:S13]  /*44f0*/  ISETP.NE.AND P1, PT, R0, RZ, PT ;  /* 0x000000ff0000720c */ /* 0x000fda0003f25270 */
[----:B------:R-:W1:Y:S01]  /*4500*/  @!P1 LDC R14, c[0x0][0x500] ;  /* 0x00014000ff0e9b82 */ /* 0x000e620000000800 */
[----:B0-----:R-:W-:Y:S02]  /*4510*/  LEA R24, R15, R4, 0x18 ;  /* 0x000000040f187211 */ /* 0x001fe400078ec0ff */
[----:B------:R-:W-:-:S03]  /*4520*/  SHF.L.U32 R4, R3, 0x1f, RZ ;  /* 0x0000001f03047819 */ /* 0x000fc600000006ff */
[----:B------:R-:W-:-:S04]  /*4530*/  IMAD R15, R5, 0x8, R24 ;  /* 0x00000008050f7824 */ /* 0x000fc800078e0218 */
[----:B------:R-:W0:Y:S02]  /*4540*/  SYNCS.PHASECHK.TRANS64.TRYWAIT P0, [R15+URZ+0x18], R4 ;  /* 0x000018040f0075a7 */ /* 0x000e24000800017f */
[----:B01----:R-:W-:Y:S05]  /*4550*/  @!P0 BRA `(.L_x_58) ;  /* 0x0000000c00d88947 */ /* 0x003fea0003800000 */
.L_x_76:
[----:B0-----:R-:W-:Y:S01]  /*4560*/  PRMT R4, R8, 0x9910, RZ ;  /* 0x0000991008047816 */ /* 0x001fe200000000ff */
[----:B------:R0:W-:Y:S03]  /*4570*/  @!P1 SYNCS.ARRIVE.TRANS64 RZ, [R15+URZ], R14 ;  /* 0x0000000e0fff99a7 */ /* 0x0001e6000800003f */
[----:B------:R-:W-:-:S13]  /*4580*/  ISETP.NE.AND P0, PT, R4, 0x2, PT ;  /* 0x000000020400780c */ /* 0x000fda0003f05270 */
[----:B0-----:R-:W-:Y:S05]  /*4590*/  @P0 BRA `(.L_x_59) ;  /* 0x0000000000040947 */ /* 0x001fea0003800000 */
[----:B------:R-:W-:Y:S01]  /*45a0*/  BPT.TRAP 0x1 ;  /* 0x000000040000795c */ /* 0x000fe20000300000 */
.L_x_59:
[----:B------:R-:W-:Y:S01]  /*45b0*/  IMAD R4, R5, 0x10000, R24 ;  /* 0x0001000005047824 */ /* 0x000fe200078e0218 */
[----:B------:R-:W-:Y:S01]  /*45c0*/  R2UR UR10, R23 ;  /* 0x00000000170a72ca */ /* 0x000fe200000e0000 */
[----:B------:R-:W-:Y:S01]  /*45d0*/  UIADD3 UR22, UP0, UR14, 0xf0, URZ ;  /* 0x000000f00e167890 */ /* 0x000fe2000ff1e03f */
[----:B------:R-:W-:Y:S01]  /*45e0*/  R2UR UR9, R15 ;  /* 0x000000000f0972ca */ /* 0x000fe200000e0000 */
[----:B------:R-:W-:Y:S01]  /*45f0*/  VIADD R2, R2, 0xffffffff ;  /* 0xffffffff02027836 */ /* 0x000fe20000000000 */
[----:B------:R-:W-:Y:S01]  /*4600*/  R2UR UR40, R4 ;  /* 0x00000000042872ca */ /* 0x000fe200000e0000 */
[----:B------:R-:W-:Y:S01]  /*4610*/  IMAD R4, R5, 0x1000, R12 ;  /* 0x0000100005047824 */ /* 0x000fe200078e020c */
[----:B------:R-:W-:Y:S01]  /*4620*/  R2UR UR11, R21 ;  /* 0x00000000150b72ca */ /* 0x000fe200000e0000 */
[----:B------:R-:W-:Y:S01]  /*4630*/  UIADD3.X UR23, URZ, UR15, URZ, UP0, !UPT ;  /* 0x0000000f3f177290 */ /* 0x000fe200087fe43f */
[----:B------:R-:W-:Y:S01]  /*4640*/  R2UR UR12, R20 ;  /* 0x00000000140c72ca */ /* 0x000fe200000e0000 */
[----:B------:R-:W-:Y:S01]  /*4650*/  IMAD R4, R4, 0x2, R24 ;  /* 0x0000000204047824 */ /* 0x000fe200078e0218 */
[----:B------:R-:W-:Y:S01]  /*4660*/  R2UR UR35, R22 ;  /* 0x00000000162372ca */ /* 0x000fe200000e0000 */
[----:B------:R-:W-:Y:S01]  /*4670*/  UIADD3 UR4, UP1, UR14, 0x1f0, URZ ;  /* 0x000001f00e047890 */ /* 0x000fe2000ff3e03f */
[----:B------:R-:W-:Y:S01]  /*4680*/  ISETP.GT.AND P1, PT, R2, 0x1, PT ;  /* 0x000000010200780c */ /* 0x000fe20003f24270 */
[----:B------:R-:W-:Y:S01]  /*4690*/  UIADD3 UR58, UR10, 0x40, URZ ;  /* 0x000000400a3a7890 */ /* 0x000fe2000fffe03f */
[----:B------:R-:W-:Y:S01]  /*46a0*/  R2UR UR18, R4 ;  /* 0x00000000041272ca */ /* 0x000fe200000e0000 */
[----:B------:R-:W-:Y:S01]  /*46b0*/  UIADD3 UR50, UR10, 0x80, URZ ;  /* 0x000000800a327890 */ /* 0x000fe2000fffe03f */
[----:B------:R-:W-:Y:S01]  /*46c0*/  VIADD R5, R5, 0x1 ;  /* 0x0000000105057836 */ /* 0x000fe20000000000 */
[----:B------:R-:W-:Y:S01]  /*46d0*/  UIADD3 UR8, UR40, 0x100, URZ ;  /* 0x0000010028087890 */ /* 0x000fe2000fffe03f */
[----:B------:R-:W-:Y:S01]  /*46e0*/  VIADD R23, R23, 0x100 ;  /* 0x0000010017177836 */ /* 0x000fe20000000000 */
[----:B------:R-:W-:-:S02]  /*46f0*/  UIADD3 UR56, UR40, 0x4100, URZ ;  /* 0x0000410028387890 */ /* 0x000fc4000fffe03f */
[----:B------:R-:W-:Y:S01]  /*4700*/  UIADD3 UR48, UR40, 0x8100, URZ ;  /* 0x0000810028307890 */ /* 0x000fe2000fffe03f */
[----:B------:R-:W-:Y:S01]  /*4710*/  ISETP.NE.AND P0, PT, R5, 0x3, PT ;  /* 0x000000030500780c */ /* 0x000fe20003f05270 */
[----:B------:R-:W-:Y:S02]  /*4720*/  UIADD3 UR42, UR10, 0xc0, URZ ;  /* 0x000000c00a2a7890 */ /* 0x000fe4000fffe03f */
[----:B------:R-:W-:Y:S01]  /*4730*/  UIADD3 UR40, UR40, 0xc100, URZ ;  /* 0x0000c10028287890 */ /* 0x000fe2000fffe03f */
[----:B------:R-:W-:Y:S01]  /*4740*/  SEL R4, RZ, 0x1, P0 ;  /* 0x00000001ff047807 */ /* 0x000fe20000000000 */
[----:B------:R-:W-:Y:S01]  /*4750*/  UMOV UR6, 0x0 ;  /* 0x0000000000067882 */ /* 0x000fe20000000000 */
[----:B------:R-:W-:Y:S01]  /*4760*/  UMOV UR7, 0x10000000 ;  /* 0x1000000000077882 */ /* 0x000fe20000000000 */
[----:B------:R-:W-:Y:S01]  /*4770*/  UIADD3.X UR5, URZ, UR15, URZ, UP1, !UPT ;  /* 0x0000000f3f057290 */ /* 0x000fe20008ffe43f */
[----:B------:R0:W-:Y:S01]  /*4780*/  UTMALDG.3D [UR8], [UR22], desc[UR6] ;  /* 0x00000608160075b4 */ /* 0x0001e20008011000 */
[----:B------:R-:W-:Y:S01]  /*4790*/  UIADD3 UR32, UR18, 0x30100, URZ ;  /* 0x0003010012207890 */ /* 0x000fe2000fffe03f */
[----:B------:R-:W-:Y:S01]  /*47a0*/  LOP3.LUT R3, R3, R4, RZ, 0x3c, !PT ;  /* 0x0000000403037212 */ /* 0x000fe200078e3cff */
[----:B------:R-:W-:Y:S01]  /*47b0*/  UIADD3 UR24, UR18, 0x30900, URZ ;  /* 0x0003090012187890 */ /* 0x000fe2000fffe03f */
[----:B------:R-:W-:Y:S01]  /*47c0*/  SEL R5, R5, RZ, P0 ;  /* 0x000000ff05057207 */ /* 0x000fe20000000000 */
[----:B------:R-:W-:Y:S01]  /*47d0*/  UIADD3 UR16, UR18, 0x31100, URZ ;  /* 0x0003110012107890 */ /* 0x000fe2000fffe03f */
[----:B------:R-:W-:Y:S01]  /*47e0*/  UMOV UR57, UR9 ;  /* 0x0000000900397c82 */ /* 0x000fe20008000000 */
        /* <DEDUP_REMOVED lines=8> */
[----:B------:R1:W-:Y:S01]  /*4870*/  UTMALDG.3D [UR56], [UR22], desc[UR6] ;  /* 0x00000638160075b4 */ /* 0x0003e20008011000 */
[----:B------:R-:W-:Y:S01]  /*4880*/  UMOV UR30, 0x30000 ;  /* 0x00030000001e7882 */ /* 0x000fe20000000000 */
[----:B------:R-:W-:Y:S01]  /*4890*/  UMOV UR33, UR9 ;  /* 0x0000000900217c82 */ /* 0x000fe20008000000 */
[----:B------:R-:W-:Y:S01]  /*48a0*/  UMOV UR34, UR10 ;  /* 0x0000000a00227c82 */ /* 0x000fe20008000000 */
[----:B------:R-:W-:Y:S01]  /*48b0*/  UMOV UR36, UR12 ;  /* 0x0000000c00247c82 */ /* 0x000fe20008000000 */
[----:B------:R-:W-:Y:S01]  /*48c0*/  UMOV UR25, UR9 ;  /* 0x0000000900197c82 */ /* 0x000fe20008000000 */
[----:B------:R-:W-:Y:S01]  /*48d0*/  UMOV UR27, UR35 ;  /* 0x00000023001b7c82 */ /* 0x000fe20008000000 */
[----:B------:R-:W-:Y:S01]  /*48e0*/  UMOV UR28, UR12 ;  /* 0x0000000c001c7c82 */ /* 0x000fe20008000000 */
[----:B0-----:R-:W-:Y:S01]  /*48f0*/  UIADD3 UR8, UR18, 0x31900, URZ ;  /* 0x0003190012087890 */ /* 0x001fe2000fffe03f */
[----:B------:R1:W-:Y:S01]  /*4900*/  UTMALDG.3D [UR48], [UR22], desc[UR6] ;  /* 0x00000630160075b4 */ /* 0x0003e20008011000 */
        /* <DEDUP_REMOVED lines=8> */
[----:B------:R1:W-:Y:S01]  /*4990*/  UTMALDG.3D.MULTICAST [UR32], [UR4], UR30, desc[UR6] ;  /* 0x00000620040073b4 */ /* 0x0003e2000801181e */
[----:B------:R1:W-:Y:S01]  /*49a0*/  UTMALDG.3D.MULTICAST [UR24], [UR4], UR30, desc[UR6] ;  /* 0x00000618040073b4 */ /* 0x0003e2000801181e */
[----:B------:R1:W-:Y:S01]  /*49b0*/  UTMALDG.3D.MULTICAST [UR16], [UR4], UR30, desc[UR6] ;  /* 0x00000610040073b4 */ /* 0x0003e2000801181e */
[----:B------:R1:W-:Y:S02]  /*49c0*/  UTMALDG.3D.MULTICAST [UR8], [UR4], UR30, desc[UR6] ;  /* 0x00000608040073b4 */ /* 0x0003e4000801181e */
[----:B-1----:R-:W-:Y:S05]  /*49d0*/  @P1 BRA `(.L_x_60) ;  /* 0xfffffff800bc1947 */ /* 0x002fea000383ffff */
.L_x_57:
[----:B------:R-:W-:Y:S05]  /*49e0*/  BSYNC B1 ;  /* 0x0000000000017941 */ /* 0x000fea0003800000 */
.L_x_56:
[----:B------:R-:W-:Y:S01]  /*49f0*/  LOP3.LUT P1, RZ, R9, 0xff, RZ, 0xc0, !PT ;  /* 0x000000ff09ff7812 */ /* 0x000fe2000782c0ff */
[C---:B------:R-:W-:Y:S01]  /*4a00*/  IMAD.IADD R4, R10.reuse, 0x1, R7 ;  /* 0x000000010a047824 */ /* 0x040fe200078e0207 */
[----:B------:R-:W-:Y:S01]  /*4a10*/  ULDC.64 UR4, c[0x0][0x650] ;  /* 0x0001940000047ab9 */ /* 0x000fe20000000a00 */
[----:B------:R-:W-:Y:S01]  /*4a20*/  ISETP.GE.U32.AND P2, PT, R10, 0x3, PT ;  /* 0x000000030a00780c */ /* 0x000fe20003f46070 */
[----:B------:R-:W-:Y:S01]  /*4a30*/  BSSY B1, `(.L_x_61) ;  /* 0x000006c000017945 */ /* 0x000fe20003800000 */
[----:B------:R-:W-:Y:S01]  /*4a40*/  IMAD.MOV.U32 R21, RZ, RZ, -0x1 ;  /* 0xffffffffff157424 */ /* 0x000fe200078e00ff */
[----:B------:R-:W-:Y:S01]  /*4a50*/  ISETP.GT.U32.AND P0, PT, R4, 0x2, PT ;  /* 0x000000020400780c */ /* 0x000fe20003f04070 */
[----:B------:R-:W-:Y:S01]  /*4a60*/  IMAD.MOV.U32 R22, RZ, RZ, -0x1 ;  /* 0xffffffffff167424 */ /* 0x000fe200078e00ff */
[----:B------:R-:W-:Y:S01]  /*4a70*/  PRMT R9, RZ, 0x7610, R9 ;  /* 0x00007610ff097816 */ /* 0x000fe20000000009 */
[----:B------:R-:W-:Y:S01]  /*4a80*/  IMAD.MOV.U32 R20, RZ, RZ, -0x1 ;  /* 0xffffffffff147424 */ /* 0x000fe200078e00ff */
[----:B------:R-:W-:-:S03]  /*4a90*/  ISETP.LT.U32.AND P0, PT, R10, 0x3, P0 ;  /* 0x000000030a00780c */ /* 0x000fc60000701070 */
[----:B------:R-:W0:Y:S01]  /*4aa0*/  @P1 S2R R3, SR_CgaCtaId ;  /* 0x0000000000031919 */ /* 0x000e220000008800 */
[----:B------:R-:W-:-:S04]  /*4ab0*/  @P1 MOV R2, 0x400 ;  /* 0x0000040000021802 */ /* 0x000fc80000000f00 */
[----:B0-----:R-:W-:Y:S01]  /*4ac0*/  @P1 LEA R5, R3, R2, 0x18 ;  /* 0x0000000203051211 */ /* 0x001fe200078ec0ff */
[----:B------:R-:W-:-:S03]  /*4ad0*/  IMAD.WIDE.U32 R2, R4, -0x55555555, RZ ;  /* 0xaaaaaaab04027825 */ /* 0x000fc600078e00ff */
[----:B------:R0:W-:Y:S01]  /*4ae0*/  @P1 SYNCS.ARRIVE.TRANS64.A1T0 RZ, [R5+URZ+0x48], RZ ;  /* 0x000048ff05ff19a7 */ /* 0x0001e2000810003f */
[----:B------:R-:W-:Y:S02]  /*4af0*/  IADD3 R18, P1, R18, UR38, RZ ;  /* 0x0000002612127c10 */ /* 0x000fe4000ff3e0ff */
[----:B------:R-:W-:Y:S02]  /*4b00*/  PRMT R2, RZ, 0x7610, R2 ;  /* 0x00007610ff027816 */ /* 0x000fe40000000002 */
[----:B------:R-:W-:Y:S02]  /*4b10*/  IADD3.X R19, R19, UR37, RZ, P1, !PT ;  /* 0x0000002513137c10 */ /* 0x000fe40008ffe4ff */
[----:B0-----:R-:W-:Y:S02]  /*4b20*/  SHF.R.U32.HI R5, RZ, 0x1, R3 ;  /* 0x00000001ff057819 */ /* 0x001fe40000011603 */
[----:B------:R-:W-:Y:S02]  /*4b30*/  SEL R3, RZ, 0x1, !P0 ;  /* 0x00000001ff037807 */ /* 0x000fe40004000000 */
[----:B------:R-:W-:Y:S01]  /*4b40*/  ISETP.GE.U32.AND P0, PT, R18, UR4, PT ;  /* 0x0000000412007c0c */ /* 0x000fe2000bf06070 */
[----:B------:R-:W-:Y:S01]  /*4b50*/  IMAD R7, R5, -0x3, R4 ;  /* 0xfffffffd05077824 */ /* 0x000fe200078e0204 */
[----:B------:R-:W-:-:S02]  /*4b60*/  LOP3.LUT R6, R6, R3, RZ, 0x3c, !PT ;  /* 0x0000000306067212 */ /* 0x000fc400078e3cff */
[----:B------:R-:W-:Y:S02]  /*4b70*/  ISETP.GE.U32.AND.EX P0, PT, R19, UR5, PT, P0 ;  /* 0x0000000513007c0c */ /* 0x000fe4000bf06100 */
[----:B------:R-:W-:-:S11]  /*4b80*/  @P2 LOP3.LUT R6, R6, 0x1, R5, 0x78, !PT ;  /* 0x0000000106062812 */ /* 0x000fd600078e7805 */
[----:B------:R-:W-:Y:S05]  /*4b90*/  @P0 BRA `(.L_x_62) ;  /* 0x0000000400540947 */ /* 0x000fea0003800000 */
[----:B------:R-:W0:Y:S01]  /*4ba0*/  S2R R15, SR_CTAID.X ;  /* 0x00000000000f7919 */ /* 0x000e220000002500 */
[----:B------:R-:W-:Y:S01]  /*4bb0*/  ULDC.64 UR4, c[0x0][0x628] ;  /* 0x00018a0000047ab9 */ /* 0x000fe20000000a00 */
[----:B------:R-:W-:Y:S01]  /*4bc0*/  ULDC UR7, c[0x0][0x630] ;  /* 0x00018c0000077ab9 */ /* 0x000fe20000000800 */
[----:B------:R-:W-:Y:S01]  /*4bd0*/  ISETP.NE.U32.AND P0, PT, RZ, UR4, PT ;  /* 0x00000004ff007c0c */ /* 0x000fe2000bf05070 */
[----:B------:R-:W1:Y:S01]  /*4be0*/  S2R R20, SR_CTAID.Y ;  /* 0x0000000000147919 */ /* 0x000e620000002600 */
[----:B------:R-:W-:Y:S01]  /*4bf0*/  ULDC UR8, c[0x0][0x150] ;  /* 0x0000540000087ab9 */ /* 0x000fe20000000800 */
[----:B------:R-:W-:Y:S01]  /*4c00*/  IMAD.MOV.U32 R2, RZ, RZ, R18 ;  /* 0x000000ffff027224 */ /* 0x000fe200078e0012 */
[----:B------:R-:W-:Y:S01]  /*4c10*/  ISETP.NE.AND.EX P0, PT, RZ, UR5, PT, P0 ;  /* 0x00000005ff007c0c */ /* 0x000fe2000bf05300 */
[----:B------:R-:W-:Y:S01]  /*4c20*/  IMAD.MOV.U32 R3, RZ, RZ, R19 ;  /* 0x000000ffff037224 */ /* 0x000fe200078e0013 */
[----:B0-----:R-:W-:-:S11]  /*4c30*/  I2FP.F32.U32 R22, R15 ;  /* 0x0000000f00167245 */ /* 0x001fd60000201000 */
[----:B------:R-:W-:Y:S05]  /*4c40*/  @!P0 BRA `(.L_x_63) ;  /* 0x0000000000288947 */ /* 0x000fea0003800000 */
[----:B------:R-:W-:Y:S02]  /*4c50*/  ULDC UR6, c[0x0][0x634] ;  /* 0x00018d0000067ab9 */ /* 0x000fe40000000800 */
[----:B------:R-:W-:-:S05]  /*4c60*/  IADD3 R3, P0, R18, UR6, RZ ;  /* 0x0000000612037c10 */ /* 0x000fca000ff1e0ff */
[----:B------:R-:W-:-:S04]  /*4c70*/  IMAD.X R21, RZ, RZ, R19, P0 ;  /* 0x000000ffff157224 */ /* 0x000fc800000e0613 */
[----:B------:R-:W-:-:S04]  /*4c80*/  IMAD.WIDE.U32 R4, R21, UR4, RZ ;  /* 0x0000000415047c25 */ /* 0x000fc8000f8e00ff */
[----:B------:R-:W-:-:S04]  /*4c90*/  IMAD.WIDE.U32 R4, P0, R3, UR5, R4 ;  /* 0x0000000503047c25 */ /* 0x000fc8000f800004 */
[----:B------:R-:W-:-:S04]  /*4ca0*/  IMAD.WIDE.U32 R2, R3, UR4, RZ ;  /* 0x0000000403027c25 */ /* 0x000fc8000f8e00ff */
[----:B------:R-:W-:Y:S01]  /*4cb0*/  IMAD.MOV.U32 R2, RZ, RZ, R5 ;  /* 0x000000ffff027224 */ /* 0x000fe200078e0005 */
[----:B------:R-:W-:Y:S01]  /*4cc0*/  IADD3 RZ, P1, R3, R4, RZ ;  /* 0x0000000403ff7210 */ /* 0x000fe20007f3e0ff */
[----:B------:R-:W-:-:S04]  /*4cd0*/  IMAD.X R3, RZ, RZ, RZ, P0 ;  /* 0x000000ffff037224 */ /* 0x000fc800000e06ff */
[----:B------:R-:W-:-:S08]  /*4ce0*/  IMAD.WIDE.U32.X R2, R21, UR5, R2, P1 ;  /* 0x0000000515027c25 */ /* 0x000fd000088e0402 */
.L_x_63:
[--C-:B------:R-:W-:Y:S01]  /*4cf0*/  SHF.R.U64 R14, R2, UR7, R3.reuse ;  /* 0x00000007020e7c19 */ /* 0x100fe20008001203 */
[----:B------:R-:W-:Y:S01]  /*4d00*/  FMUL R22, R22, UR8 ;  /* 0x0000000816167c20 */ /* 0x000fe20008400000 */
[----:B------:R-:W-:Y:S01]  /*4d10*/  SHF.R.U32.HI R2, RZ, UR7, R3 ;  /* 0x00000007ff027c19 */ /* 0x000fe20008011603 */
[----:B------:R-:W0:Y:S01]  /*4d20*/  LDC R4, c[0x0][0x144] ;  /* 0x00005100ff047b82 */ /* 0x000e220000000800 */
[----:B------:R-:W-:Y:S01]  /*4d30*/  IADD3 R3, P0, RZ, -R14, RZ ;  /* 0x8000000eff037210 */ /* 0x000fe20007f1e0ff */
[----:B------:R-:W-:Y:S01]  /*4d40*/  ULDC UR6, c[0x0][0x154] ;  /* 0x0000550000067ab9 */ /* 0x000fe20000000800 */
[----:B-1----:R-:W-:Y:S01]  /*4d50*/  I2FP.F32.U32 R5, R20 ;  /* 0x0000001400057245 */ /* 0x002fe20000201000 */
[----:B------:R-:W1:Y:S01]  /*4d60*/  F2I.U32.TRUNC.NTZ R22, R22 ;  /* 0x0000001600167305 */ /* 0x000e62000020f000 */
[----:B------:R-:W-:Y:S01]  /*4d70*/  ULDC.64 UR4, c[0x0][0x620] ;  /* 0x0001880000047ab9 */ /* 0x000fe20000000a00 */
[----:B------:R-:W-:Y:S01]  /*4d80*/  IMAD.X R2, RZ, RZ, ~R2, P0 ;  /* 0x000000ffff027224 */ /* 0x000fe200000e0e02 */
[----:B------:R-:W-:Y:S01]  /*4d90*/  ISETP.NE.AND P2, PT, R17, 0x1, PT ;  /* 0x000000011100780c */ /* 0x000fe20003f45270 */
[----:B------:R-:W-:Y:S01]  /*4da0*/  FMUL R23, R5, UR6 ;  /* 0x0000000605177c20 */ /* 0x000fe20008400000 */
[----:B------:R-:W2:Y:S01]  /*4db0*/  LDC R25, c[0x0][0x148] ;  /* 0x00005200ff197b82 */ /* 0x000ea20000000800 */
[----:B------:R-:W-:Y:S01]  /*4dc0*/  IMAD R2, R2, UR4, RZ ;  /* 0x0000000402027c24 */ /* 0x000fe2000f8e02ff */
[----:B------:R-:W-:-:S02]  /*4dd0*/  ULDC.64 UR6, c[0x0][0x640] ;  /* 0x0001900000067ab9 */ /* 0x000fc40000000a00 */
[----:B------:R-:W-:Y:S01]  /*4de0*/  ISETP.NE.U32.AND P0, PT, RZ, UR6, PT ;  /* 0x00000006ff007c0c */ /* 0x000fe2000bf05070 */
[----:B------:R-:W3:Y:S01]  /*4df0*/  F2I.U32.TRUNC.NTZ R23, R23 ;  /* 0x0000001700177305 */ /* 0x000ee2000020f000 */
[C---:B------:R-:W-:Y:S02]  /*4e00*/  IMAD R5, R3.reuse, UR5, R2 ;  /* 0x0000000503057c24 */ /* 0x040fe4000f8e0202 */
[----:B------:R-:W-:Y:S01]  /*4e10*/  IMAD.WIDE.U32 R2, R3, UR4, R18 ;  /* 0x0000000403027c25 */ /* 0x000fe2000f8e0012 */
[----:B------:R-:W-:Y:S01]  /*4e20*/  ULDC UR4, c[0x0][0x618] ;  /* 0x0001860000047ab9 */ /* 0x000fe20000000800 */
[----:B------:R-:W-:Y:S02]  /*4e30*/  ISETP.NE.AND.EX P0, PT, RZ, UR7, PT, P0 ;  /* 0x00000007ff007c0c */ /* 0x000fe4000bf05300 */
[----:B------:R-:W-:Y:S02]  /*4e40*/  IMAD.IADD R3, R3, 0x1, R5 ;  /* 0x0000000103037824 */ /* 0x000fe400078e0205 */
[----:B-1----:R-:W-:-:S03]  /*4e50*/  IMAD.MOV R22, RZ, RZ, -R22 ;  /* 0x000000ffff167224 */ /* 0x002fc600078e0a16 */
[----:B------:R-:W-:Y:S01]  /*4e60*/  SHF.R.U64 R21, R2, UR4, R3 ;  /* 0x0000000402157c19 */ /* 0x000fe20008001203 */
[----:B0-----:R-:W-:Y:S01]  /*4e70*/  IMAD R15, R4, R22, R15 ;  /* 0x00000016040f7224 */ /* 0x001fe200078e020f */
[----:B------:R-:W-:Y:S01]  /*4e80*/  SHF.R.U32.HI R2, RZ, UR4, R3 ;  /* 0x00000004ff027c19 */ /* 0x000fe20008011603 */
[----:B------:R-:W-:Y:S01]  /*4e90*/  ULDC UR4, c[0x0][0x608] ;  /* 0x0001820000047ab9 */ /* 0x000fe20000000800 */
[----:B---3--:R-:W-:Y:S02]  /*4ea0*/  IMAD.MOV R4, RZ, RZ, -R23 ;  /* 0x000000ffff047224 */ /* 0x008fe400078e0a17 */
[--C-:B------:R-:W-:Y:S02]  /*4eb0*/  SHF.R.U64 R22, R21, UR4, R2.reuse ;  /* 0x0000000415167c19 */ /* 0x100fe40008001202 */
[----:B------:R-:W-:Y:S01]  /*4ec0*/  SHF.R.U32.HI R3, RZ, UR4, R2 ;  /* 0x00000004ff037c19 */ /* 0x000fe20008011602 */
[----:B------:R-:W-:Y:S01]  /*4ed0*/  ULDC UR4, c[0x0][0x658] ;  /* 0x0001960000047ab9 */ /* 0x000fe20000000800 */
[----:B--2---:R-:W-:-:S02]  /*4ee0*/  @P2 IMAD R15, R25, R4, R20 ;  /* 0x00000004190f2224 */ /* 0x004fc400078e0214 */
[--C-:B------:R-:W-:Y:S02]  /*4ef0*/  SHF.R.U64 R20, R22, UR4, R3.reuse ;  /* 0x0000000416147c19 */ /* 0x100fe40008001203 */
[----:B------:R-:W-:-:S03]  /*4f00*/  SHF.R.U32.HI R23, RZ, UR4, R3 ;  /* 0x00000004ff177c19 */ /* 0x000fc60008011603 */
[----:B------:R-:W-:Y:S02]  /*4f10*/  IMAD.MOV.U32 R4, RZ, RZ, R20 ;  /* 0x000000ffff047224 */ /* 0x000fe400078e0014 */
[----:B------:R-:W-:Y:S01]  /*4f20*/  IMAD.MOV.U32 R3, RZ, RZ, R23 ;  /* 0x000000ffff037224 */ /* 0x000fe200078e0017 */
[----:B------:R-:W-:Y:S06]  /*4f30*/  @!P0 BRA `(.L_x_64) ;  /* 0x00000000002c8947 */ /* 0x000fec0003800000 */
        /* <DEDUP_REMOVED lines=9> */
[----:B------:R-:W-:-:S04]  /*4fd0*/  IMAD.WIDE.U32.X R2, R23, UR7, R2, P1 ;  /* 0x0000000717027c25 */ /* 0x000fc800088e0402 */
[----:B------:R-:W-:-:S07]  /*4fe0*/  IMAD.MOV.U32 R4, RZ, RZ, R2 ;  /* 0x000000ffff047224 */ /* 0x000fce00078e0002 */
.L_x_64:
[----:B------:R-:W-:Y:S01]  /*4ff0*/  ULDC UR4, c[0x0][0x648] ;  /* 0x0001920000047ab9 */ /* 0x000fe20000000800 */
[----:B------:R-:W-:Y:S01]  /*5000*/  LOP3.LUT R2, R22, UR29, RZ, 0xc0, !PT ;  /* 0x0000001d16027c12 */ /* 0x000fe2000f8ec0ff */
[----:B------:R-:W-:Y:S01]  /*5010*/  ULDC UR5, c[0x0][0x610] ;  /* 0x0001840000057ab9 */ /* 0x000fe20000000800 */
[----:B------:R-:W-:Y:S01]  /*5020*/  SHF.R.U64 R3, R4, UR4, R3 ;  /* 0x0000000404037c19 */ /* 0x000fe20008001203 */
[----:B------:R-:W-:Y:S01]  /*5030*/  ULDC UR4, c[0x0][0x638] ;  /* 0x00018e0000047ab9 */ /* 0x000fe20000000800 */
[----:B------:R-:W-:-:S03]  /*5040*/  LOP3.LUT R21, R21, UR13, RZ, 0xc0, !PT ;  /* 0x0000000d15157c12 */ /* 0x000fc6000f8ec0ff */
[----:B------:R-:W-:Y:S02]  /*5050*/  IMAD.MOV R5, RZ, RZ, -R3 ;  /* 0x000000ffff057224 */ /* 0x000fe400078e0a03 */
[----:B------:R-:W-:Y:S02]  /*5060*/  IMAD R2, R3, UR21, R2 ;  /* 0x0000001503027c24 */ /* 0x000fe4000f8e0202 */
[----:B------:R-:W-:Y:S01]  /*5070*/  IMAD R20, R5, UR4, R20 ;  /* 0x0000000405147c24 */ /* 0x000fe2000f8e0214 */
[----:B------:R-:W-:Y:S01]  /*5080*/  ULDC UR4, c[0x0][0x600] ;  /* 0x0001800000047ab9 */ /* 0x000fe20000000800 */
[----:B------:R-:W-:Y:S02]  /*5090*/  IMAD R15, R2, UR5, R15 ;  /* 0x00000005020f7c24 */ /* 0x000fe4000f8e020f */
[----:B------:R-:W-:Y:S02]  /*50a0*/  IMAD R20, R20, UR4, R21 ;  /* 0x0000000414147c24 */ /* 0x000fe4000f8e0215 */
[----:B------:R-:W-:-:S03]  /*50b0*/  IMAD.MOV.U32 R2, RZ, RZ, 0x1 ;  /* 0x00000001ff027424 */ /* 0x000fc600078e00ff */
[----:B------:R-:W-:Y:S02]  /*50c0*/  SEL R22, R20, R15, !P2 ;  /* 0x0000000f14167207 */ /* 0x000fe40005000000 */
[----:B------:R-:W-:Y:S01]  /*50d0*/  SEL R21, R15, R20, !P2 ;  /* 0x000000140f157207 */ /* 0x000fe20005000000 */
[----:B------:R-:W-:-:S07]  /*50e0*/  IMAD.MOV.U32 R20, RZ, RZ, R14 ;  /* 0x000000ffff147224 */ /* 0x000fce00078e000e */
.L_x_62:
[----:B------:R-:W-:Y:S05]  /*50f0*/  BSYNC B1 ;  /* 0x0000000000017941 */ /* 0x000fea0003800000 */
.L_x_61:
[----:B------:R-:W-:-:S13]  /*5100*/  LOP3.LUT P0, RZ, R2, 0xff, RZ, 0xc0, !PT ;  /* 0x000000ff02ff7812 */ /* 0x000fda000780c0ff */
[----:B------:R-:W-:Y:S05]  /*5110*/  @P0 BRA `(.L_x_65) ;  /* 0xfffffff000b80947 */ /* 0x000fea000383ffff */
[----:B------:R-:W-:Y:S05]  /*5120*/  BSYNC B0 ;  /* 0x0000000000007941 */ /* 0x000fea0003800000 */
.L_x_54:
[----:B------:R-:W-:-:S03]  /*5130*/  UMOV UR4, 0xffffffff ;  /* 0xffffffff00047882 */ /* 0x000fc60000000000 */
[----:B------:R-:W-:Y:S05]  /*5140*/  BRA.DIV UR4, `(.L_x_66) ;  /* 0x0000000204f07947 */ /* 0x000fea000b800000 */
[----:B------:R-:W-:-:S13]  /*5150*/  ELECT P6, URZ, PT ;  /* 0x00000000003f782f */ /* 0x000fda00038c0000 */
.L_x_79:
[----:B------:R-:W-:Y:S04]  /*5160*/  BSSY B0, `(.L_x_67) ;  /* 0x0000022000007945 */ /* 0x000fe80003800000 */
[----:B------:R-:W-:Y:S05]  /*5170*/  @!P6 BRA `(.L_x_68) ;  /* 0x000000000080e947 */ /* 0x000fea0003800000 */
[----:B------:R-:W-:-:S04]  /*5180*/  LOP3.LUT R16, R16, 0x2, RZ, 0xfc, !PT ;  /* 0x0000000210107812 */ /* 0x000fc800078efcff */
[----:B------:R-:W-:-:S13]  /*5190*/  ISETP.NE.AND P0, PT, R16, 0x3, PT ;  /* 0x000000031000780c */ /* 0x000fda0003f05270 */
[----:B------:R-:W-:Y:S05]  /*51a0*/  @!P0 BRA `(.L_x_69) ;  /* 0x0000000000048947 */ /* 0x000fea0003800000 */
[----:B------:R-:W-:Y:S01]  /*51b0*/  BPT.TRAP 0x1 ;  /* 0x000000040000795c */ /* 0x000fe20000300000 */
.L_x_69:
[----:B------:R-:W0:Y:S01]  /*51c0*/  S2R R3, SR_CgaCtaId ;  /* 0x0000000000037919 */ /* 0x000e220000008800 */
[----:B------:R-:W-:Y:S02]  /*51d0*/  MOV R0, 0x400 ;  /* 0x0000040000007802 */ /* 0x000fe40000000f00 */
[----:B------:R-:W-:Y:S02]  /*51e0*/  SHF.L.U32 R2, R6, 0x1f, RZ ;  /* 0x0000001f06027819 */ /* 0x000fe400000006ff */
[----:B0-----:R-:W-:-:S05]  /*51f0*/  LEA R0, R3, R0, 0x18 ;  /* 0x0000000003007211 */ /* 0x001fca00078ec0ff */
[----:B------:R-:W-:-:S04]  /*5200*/  VIADD R0, R0, 0x18 ;  /* 0x0000001800007836 */ /* 0x000fc80000000000 */
[C---:B------:R-:W-:Y:S02]  /*5210*/  IMAD R9, R7.reuse, 0x8, R0 ;  /* 0x0000000807097824 */ /* 0x040fe400078e0200 */
[----:B------:R-:W-:Y:S02]  /*5220*/  VIADD R7, R7, 0x1 ;  /* 0x0000000107077836 */ /* 0x000fe40000000000 */
[----:B------:R-:W0:Y:S03]  /*5230*/  SYNCS.PHASECHK.TRANS64.TRYWAIT P0, [R9+URZ], R2 ;  /* 0x00000002090075a7 */ /* 0x000e26000800017f */
[----:B------:R-:W-:-:S04]  /*5240*/  ISETP.NE.AND P1, PT, R7, 0x3, PT ;  /* 0x000000030700780c */ /* 0x000fc80003f25270 */
[----:B------:R-:W-:Y:S02]  /*5250*/  SEL R3, RZ, 0x1, P1 ;  /* 0x00000001ff037807 */ /* 0x000fe40000800000 */
[----:B------:R-:W-:Y:S02]  /*5260*/  SEL R7, R7, RZ, P1 ;  /* 0x000000ff07077207 */ /* 0x000fe40000800000 */
[----:B------:R-:W-:-:S03]  /*5270*/  LOP3.LUT R11, R6, R3, RZ, 0x3c, !PT ;  /* 0x00000003060b7212 */ /* 0x000fc600078e3cff */
[----:B------:R-:W-:Y:S01]  /*5280*/  IMAD R6, R7, 0x8, R0 ;  /* 0x0000000807067824 */ /* 0x000fe200078e0200 */
[----:B------:R-:W-:Y:S01]  /*5290*/  SHF.L.U32 R5, R11, 0x1f, RZ ;  /* 0x0000001f0b057819 */ /* 0x000fe200000006ff */
[----:B0-----:R-:W-:Y:S06]  /*52a0*/  @!P0 BRA `(.L_x_70) ;  /* 0x0000000000b88947 */ /* 0x001fec0003800000 */
.L_x_80:
[----:B------:R-:W1:Y:S01]  /*52b0*/  SYNCS.PHASECHK.TRANS64.TRYWAIT P0, [R6+URZ], R5 ;  /* 0x00000005060075a7 */ /* 0x000e62000800017f */
[----:B0-----:R-:W-:-:S05]  /*52c0*/  VIADD R2, R7, 0x1 ;  /* 0x0000000107027836 */ /* 0x001fca0000000000 */
[----:B------:R-:W-:-:S04]  /*52d0*/  ISETP.NE.AND P1, PT, R2, 0x3, PT ;  /* 0x000000030200780c */ /* 0x000fc80003f25270 */
[----:B------:R-:W-:Y:S02]  /*52e0*/  SEL R4, RZ, 0x1, P1 ;  /* 0x00000001ff047807 */ /* 0x000fe40000800000 */
[----:B------:R-:W-:Y:S02]  /*52f0*/  SEL R3, R2, RZ, P1 ;  /* 0x000000ff02037207 */ /* 0x000fe40000800000 */
[----:B------:R-:W-:Y:S01]  /*5300*/  LOP3.LUT R4, R11, R4, RZ, 0x3c, !PT ;  /* 0x000000040b047212 */ /* 0x000fe200078e3cff */
[----:B-1----:R-:W-:Y:S06]  /*5310*/  @!P0 BRA `(.L_x_71) ;  /* 0x0000000000b08947 */ /* 0x002fec0003800000 */
.L_x_81:
[----:B------:R-:W-:Y:S01]  /*5320*/  IMAD R3, R3, 0x8, R0 ;  /* 0x0000000803037824 */ /* 0x000fe200078e0200 */
[----:B------:R-:W-:-:S07]  /*5330*/  SHF.L.U32 R0, R4, 0x1f, RZ ;  /* 0x0000001f04007819 */ /* 0x000fce00000006ff */
.L_x_72:
[----:B-1----:R1:W2:Y:S02]  /*5340*/  SYNCS.PHASECHK.TRANS64.TRYWAIT P0, [R3+URZ], R0 ;  /* 0x00000000030075a7 */ /* 0x0022a4000800017f */
[----:B--2---:R-:W-:Y:S05]  /*5350*/  @!P0 NANOSLEEP.SYNCS 0x989680 ;  /* 0x009896800000895d */ /* 0x004fea0003900000 */
[----:B------:R-:W2:Y:S02]  /*5360*/  @!P0 SYNCS.PHASECHK.TRANS64 P0, [R3+URZ], R0 ;  /* 0x00000000030085a7 */ /* 0x000ea4000800007f */
[----:B--2---:R-:W-:Y:S05]  /*5370*/  @!P0 BRA `(.L_x_72) ;  /* 0xfffffffc00f08947 */ /* 0x004fea000383ffff */
.L_x_68:
[----:B------:R-:W-:Y:S05]  /*5380*/  BSYNC B0 ;  /* 0x0000000000007941 */ /* 0x000fea0003800000 */
.L_x_67:
[----:B------:R-:W-:Y:S05]  /*5390*/  EXIT ;  /* 0x000000000000794d */ /* 0x000fea0003800000 */
.L_x_21:
[----:B-1----:R1:W2:Y:S02]  /*53a0*/  SYNCS.PHASECHK.TRANS64.TRYWAIT P1, [R3+URZ], R0 ;  /* 0x00000000030075a7 */ /* 0x0022a4000802017f */
[----:B--2---:R-:W-:Y:S05]  /*53b0*/  @!P1 NANOSLEEP.SYNCS 0x989680 ;  /* 0x009896800000995d */ /* 0x004fea0003900000 */
[----:B------:R-:W2:Y:S02]  /*53c0*/  @!P1 SYNCS.PHASECHK.TRANS64 P1, [R3+URZ], R0 ;  /* 0x00000000030095a7 */ /* 0x000ea4000802007f */
[----:B--2---:R-:W-:Y:S05]  /*53d0*/  @!P1 BRA `(.L_x_21) ;  /* 0xfffffffc00f09947 */ /* 0x004fea000383ffff */
[----:B------:R-:W-:Y:S05]  /*53e0*/  BRA `(.L_x_20) ;  /* 0xffffffc000d47947 */ /* 0x000fea000383ffff */
.L_x_26:
[----:B-1----:R1:W2:Y:S02]  /*53f0*/  SYNCS.PHASECHK.TRANS64.TRYWAIT P1, [R4+URZ], R3 ;  /* 0x00000003040075a7 */ /* 0x0022a4000802017f */
[----:B--2---:R-:W-:Y:S05]  /*5400*/  @!P1 NANOSLEEP.SYNCS 0x989680 ;  /* 0x009896800000995d */ /* 0x004fea0003900000 */
[----:B------:R-:W2:Y:S02]  /*5410*/  @!P1 SYNCS.PHASECHK.TRANS64 P1, [R4+URZ], R3 ;  /* 0x00000003040095a7 */ /* 0x000ea4000802007f */
[----:B--2---:R-:W-:Y:S05]  /*5420*/  @!P1 BRA `(.L_x_26) ;  /* 0xfffffffc00f09947 */ /* 0x004fea000383ffff */
[----:B------:R-:W-:Y:S05]  /*5430*/  BRA `(.L_x_25) ;  /* 0xffffffc800fc7947 */ /* 0x000fea000383ffff */
.L_x_55:
[----:B------:R-:W-:Y:S01]  /*5440*/  BSSY B1, `(.L_x_73) ;  /* 0x0000006000017945 */ /* 0x000fe20003800000 */
[----:B------:R-:W-:-:S07]  /*5450*/  IMAD.MOV.U32 R15, RZ, RZ, -0x1 ;  /* 0xffffffffff0f7424 */ /* 0x000fce00078e00ff */
[----:B------:R-:W-:Y:S05]  /*5460*/  WARPSYNC.COLLECTIVE R15, `(.L_x_74) ;  /* 0x000000000f0c7348 */ /* 0x000fea0003c00000 */
[----:B------:R-:W-:Y:S02]  /*5470*/  ELECT P6, UR62, PT ;  /* 0x00000000003e782f */ /* 0x000fe400038c0000 */
[----:B------:R-:W-:Y:S01]  /*5480*/  MOV R14, UR62 ;  /* 0x0000003e000e7c02 */ /* 0x000fe20008000f00 */
[----:B------:R-:W-:Y:S10]  /*5490*/  ENDCOLLECTIVE ;  /* 0x000000000000791b */ /* 0x000ff40003800000 */
.L_x_74:
[----:B------:R-:W-:Y:S05]  /*54a0*/  BSYNC B1 ;  /* 0x0000000000017941 */ /* 0x000fea0003800000 */
.L_x_73:
[----:B------:R-:W-:Y:S05]  /*54b0*/  BRA `(.L_x_75) ;  /* 0xffffffec00dc7947 */ /* 0x000fea000383ffff */
.L_x_58:
[----:B0-----:R0:W1:Y:S02]  /*54c0*/  SYNCS.PHASECHK.TRANS64.TRYWAIT P0, [R15+URZ+0x18], R4 ;  /* 0x000018040f0075a7 */ /* 0x001064000800017f */
[----:B-1----:R-:W-:Y:S05]  /*54d0*/  @!P0 NANOSLEEP.SYNCS 0x989680 ;  /* 0x009896800000895d */ /* 0x002fea0003900000 */
[----:B------:R-:W1:Y:S02]  /*54e0*/  @!P0 SYNCS.PHASECHK.TRANS64 P0, [R15+URZ+0x18], R4 ;  /* 0x000018040f0085a7 */ /* 0x000e64000800007f */
[----:B-1----:R-:W-:Y:S05]  /*54f0*/  @!P0 BRA `(.L_x_58) ;  /* 0xfffffffc00f08947 */ /* 0x002fea000383ffff */
[----:B------:R-:W-:Y:S05]  /*5500*/  BRA `(.L_x_76) ;  /* 0xfffffff000147947 */ /* 0x000fea000383ffff */
.L_x_66:
[----:B------:R-:W-:Y:S01]  /*5510*/  BSSY B0, `(.L_x_77) ;  /* 0x0000006000007945 */ /* 0x000fe20003800000 */
[----:B------:R-:W-:-:S07]  /*5520*/  IMAD.MOV.U32 R15, RZ, RZ, -0x1 ;  /* 0xffffffffff0f7424 */ /* 0x000fce00078e00ff */
[----:B------:R-:W-:Y:S05]  /*5530*/  WARPSYNC.COLLECTIVE R15, `(.L_x_78) ;  /* 0x000000000f0c7348 */ /* 0x000fea0003c00000 */
[----:B------:R-:W-:Y:S02]  /*5540*/  ELECT P6, UR62, PT ;  /* 0x00000000003e782f */ /* 0x000fe400038c0000 */
[----:B------:R-:W-:Y:S01]  /*5550*/  MOV R14, UR62 ;  /* 0x0000003e000e7c02 */ /* 0x000fe20008000f00 */
[----:B------:R-:W-:Y:S10]  /*5560*/  ENDCOLLECTIVE ;  /* 0x000000000000791b */ /* 0x000ff40003800000 */
.L_x_78:
[----:B------:R-:W-:Y:S05]  /*5570*/  BSYNC B0 ;  /* 0x0000000000007941 */ /* 0x000fea0003800000 */
.L_x_77:
[----:B------:R-:W-:Y:S05]  /*5580*/  BRA `(.L_x_79) ;  /* 0xfffffff800f47947 */ /* 0x000fea000383ffff */
.L_x_70:
[----:B0-----:R0:W1:Y:S02]  /*5590*/  SYNCS.PHASECHK.TRANS64.TRYWAIT P0, [R9+URZ], R2 ;  /* 0x00000002090075a7 */ /* 0x001064000800017f */
[----:B-1----:R-:W-:Y:S05]  /*55a0*/  @!P0 NANOSLEEP.SYNCS 0x989680 ;  /* 0x009896800000895d */ /* 0x002fea0003900000 */
[----:B------:R-:W1:Y:S02]  /*55b0*/  @!P0 SYNCS.PHASECHK.TRANS64 P0, [R9+URZ], R2 ;  /* 0x00000002090085a7 */ /* 0x000e64000800007f */
[----:B-1----:R-:W-:Y:S05]  /*55c0*/  @!P0 BRA `(.L_x_70) ;  /* 0xfffffffc00f08947 */ /* 0x002fea000383ffff */
[----:B------:R-:W-:Y:S05]  /*55d0*/  BRA `(.L_x_80) ;  /* 0xfffffffc00347947 */ /* 0x000fea000383ffff */
.L_x_71:
[----:B0-----:R0:W1:Y:S02]  /*55e0*/  SYNCS.PHASECHK.TRANS64.TRYWAIT P0, [R6+URZ], R5 ;  /* 0x00000005060075a7 */ /* 0x001064000800017f */
[----:B-1----:R-:W-:Y:S05]  /*55f0*/  @!P0 NANOSLEEP.SYNCS 0x989680 ;  /* 0x009896800000895d */ /* 0x002fea0003900000 */
[----:B------:R-:W1:Y:S02]  /*5600*/  @!P0 SYNCS.PHASECHK.TRANS64 P0, [R6+URZ], R5 ;  /* 0x00000005060085a7 */ /* 0x000e64000800007f */
[----:B-1----:R-:W-:Y:S05]  /*5610*/  @!P0 BRA `(.L_x_71) ;  /* 0xfffffffc00f08947 */ /* 0x002fea000383ffff */
[----:B------:R-:W-:Y:S05]  /*5620*/  BRA `(.L_x_81) ;  /* 0xfffffffc003c7947 */ /* 0x000fea000383ffff */
.L_x_82:
[----:B------:R-:W-:-:S00]  /*5630*/  BRA `(.L_x_82) ;  /* 0xfffffffc00fc7947 */ /* 0x000fc0000383ffff */
[----:B------:R-:W-:-:S00]  /*5640*/  NOP ;  /* 0x0000000000007918 */ /* 0x000fc00000000000 */
        /* <DEDUP_REMOVED lines=11> */
.L_x_83:


//--------------------- .nv.global.init           --------------------------
	.section	.nv.global.init,"aw",@progbits
.nv.global.init:
	.type		$str$22,@object
	.size		$str$22,($str$23 - $str$22)
$str$22:
        /*0000*/ 	.byte	0x6b, 0x5f, 0x74, 0x69, 0x6c, 0x65, 0x5f, 0x63, 0x6f, 0x75, 0x6e, 0x74, 0x20, 0x3e, 0x3d, 0x20
        /*0010*/ 	.byte	0x31, 0x00
	.type		$str$23,@object
	.size		$str$23,(__unnamed_1 - $str$23)
$str$23:
        /*0012*/ 	.byte	0x2f, 0x74, 0x6d, 0x70, 0x2f, 0x63, 0x75, 0x74, 0x6c, 0x61, 0x73, 0x73, 0x5f, 0x73, 0x77, 0x65
        /*0022*/ 	.byte	0x65, 0x70, 0x5f, 0x73, 0x72, 0x63, 0x2f, 0x69, 0x6e, 0x63, 0x6c, 0x75, 0x64, 0x65, 0x2f, 0x63
        /*0032*/ 	.byte	0x75, 0x74, 0x6c, 0x61, 0x73, 0x73, 0x2f, 0x67, 0x65, 0x6d, 0x6d, 0x2f, 0x63, 0x6f, 0x6c, 0x6c
        /*0042*/ 	.byte	0x65, 0x63, 0x74, 0x69, 0x76, 0x65, 0x2f, 0x73, 0x6d, 0x39, 0x30, 0x5f, 0x6d, 0x6d, 0x61, 0x5f
        /*0052*/ 	.byte	0x74, 0x6d, 0x61, 0x5f, 0x67, 0x6d, 0x6d, 0x61, 0x5f, 0x73, 0x73, 0x5f, 0x77, 0x61, 0x72, 0x70
        /*0062*/ 	.byte	0x73, 0x70, 0x65, 0x63, 0x69, 0x61, 0x6c, 0x69, 0x7a, 0x65, 0x64, 0x2e, 0x68, 0x70, 0x70, 0x00
	.type		__unnamed_1,@object
	.size		__unnamed_1,(.L_0 - __unnamed_1)
__unnamed_1:
        /*0072*/ 	.byte	0x76, 0x6f, 0x69, 0x64, 0x20, 0x63, 0x75, 0x74, 0x6c, 0x61, 0x73, 0x73, 0x3a, 0x3a, 0x67, 0x65
        /* <DEDUP_REMOVED lines=180> */
        /*0bc2*/ 	.byte	0x3a, 0x3a, 0x69, 0x64, 0x65, 0x6e, 0x74, 0x69, 0x74, 0x79, 0x5d, 0x00
.L_0:


//--------------------- .nv.shared._ZN7cutlass13device_kernelINS_4gemm6kernel13GemmUniversalIN4cute5tupleIJiiiiEEENS1_10collective13CollectiveMmaINS1_34MainloopSm90TmaGmmaWarpSpecializedILi3ENS5_IJNS4_1CILi2EEENSA_ILi1EEESC_EEENS1_35KernelTmaWarpSpecializedCooperativeEEENS5_IJNSA_ILi128EEENSA_ILi16EEENSA_ILi256EEEEEENS_10bfloat16_tENS5_IJlSC_lEEESK_SL_NS4_8TiledMMAINS4_8MMA_AtomIJNS4_4SM904GMMA27MMA_64x16x16_F32BF16BF16_SSILNSP_5MajorE0ELSR_0ELNSP_7ScaleInE1ELSS_1EEEEEENS4_6LayoutISD_NS5_IJSC_NSA_ILi0EEESW_EEEEENS5_IJNS4_10UnderscoreESZ_SZ_EEEEENS4_13SM90_TMA_LOADENS4_14ComposedLayoutINS4_7SwizzleILi3ELi4ELi3EEENS4_18smem_ptr_flag_bitsILi16EEENSV_INS5_IJNSA_ILi8EEENSA_ILi64EEEEEENS5_IJS19_SC_EEEEEEEvNS4_8identityENS4_23SM90_TMA_LOAD_MULTICASTES1D_vS1E_EENS_8epilogue10collective6detail29Sm90TmaWarpSpecializedAdapterINS1I_15DefaultEpilogueISK_SL_SL_NS1H_6thread17LinearCombinationISK_Li1EffLNS1M_9ScaleType4KindE0ELNS_15FloatRoundStyleE2ESK_EENS1_15EpilogueDefaultEEEEEvvEEEEvNT_6ParamsE --------------------------
	.section	.nv.shared._ZN7cutlass13device_kernelINS_4gemm6kernel13GemmUniversalIN4cute5tupleIJiiiiEEENS1_10collective13CollectiveMmaINS1_34MainloopSm90TmaGmmaWarpSpecializedILi3ENS5_IJNS4_1CILi2EEENSA_ILi1EEESC_EEENS1_35KernelTmaWarpSpecializedCooperativeEEENS5_IJNSA_ILi128EEENSA_ILi16EEENSA_ILi256EEEEEENS_10bfloat16_tENS5_IJlSC_lEEESK_SL_NS4_8TiledMMAINS4_8MMA_AtomIJNS4_4SM904GMMA27MMA_64x16x16_F32BF16BF16_SSILNSP_5MajorE0ELSR_0ELNSP_7ScaleInE1ELSS_1EEEEEENS4_6LayoutISD_NS5_IJSC_NSA_ILi0EEESW_EEEEENS5_IJNS4_10UnderscoreESZ_SZ_EEEEENS4_13SM90_TMA_LOADENS4_14ComposedLayoutINS4_7SwizzleILi3ELi4ELi3EEENS4_18smem_ptr_flag_bitsILi16EEENSV_INS5_IJNSA_ILi8EEENSA_ILi64EEEEEENS5_IJS19_SC_EEEEEEEvNS4_8identityENS4_23SM90_TMA_LOAD_MULTICASTES1D_vS1E_EENS_8epilogue10collective6detail29Sm90TmaWarpSpecializedAdapterINS1I_15DefaultEpilogueISK_SL_SL_NS1H_6thread17LinearCombinationISK_Li1EffLNS1M_9ScaleType4KindE0ELNS_15FloatRoundStyleE2ESK_EENS1_15EpilogueDefaultEEEEEvvEEEEvNT_6ParamsE,"aw",@nobits
	.sectionflags	@""
	.align	16
	.zero		1024


//--------------------- .nv.shared.reserved.0     --------------------------
	.section	.nv.shared.reserved.0,"aw",@nobits
	.weak		__nv_reservedSMEM_offset_0_alias
	.size		__nv_reservedSMEM_offset_0_alias, 0, 0
	.other		__nv_reservedSMEM_offset_0_alias,@"STO_CUDA_RESERVED_SHARED STV_DEFAULT"
__nv_reservedSMEM_offset_0_alias:
	.zero		0


//--------------------- .nv.global                --------------------------
	.section	.nv.global,"aw",@nobits
.nv.global:
	.type		_ZN39_INTERNAL_8ac024bc_4_k_cu_e2dafd45_41024cute1_E,@object
	.size		_ZN39_INTERNAL_8ac024bc_4_k_cu_e2dafd45_41024cute1_E,(_ZN39_INTERNAL_8ac024bc_4_k_cu_e2dafd45_41024cuda3std3__45__cpo6cbeginE - _ZN39_INTERNAL_8ac024bc_4_k_cu_e2dafd45_41024cute1_E)
_ZN39_INTERNAL_8ac024bc_4_k_cu_e2dafd45_41024cute1_E:
	.zero		1
	.type		_ZN39_INTERNAL_8ac024bc_4_k_cu_e2dafd45_41024cuda3std3__45__cpo6cbeginE,@object
	.size		_ZN39_INTERNAL_8ac024bc_4_k_cu_e2dafd45_41024cuda3std3__45__cpo6cbeginE,(_ZN39_INTERNAL_8ac024bc_4_k_cu_e2dafd45_41024cuda3std3__48in_placeE - _ZN39_INTERNAL_8ac024bc_4_k_cu_e2dafd45_41024cuda3std3__45__cpo6cbeginE)
_ZN39_INTERNAL_8ac024bc_4_k_cu_e2dafd45_41024cuda3std3__45__cpo6cbeginE:
	.zero		1
	.type		_ZN39_INTERNAL_8ac024bc_4_k_cu_e2dafd45_41024cuda3std3__48in_placeE,@object
	.size		_ZN39_INTERNAL_8ac024bc_4_k_cu_e2dafd45_41024cuda3std3__48in_placeE,(_ZN39_INTERNAL_8ac024bc_4_k_cu_e2dafd45_41024cuda3std6ranges3__45__cpo9iter_moveE - _ZN39_INTERNAL_8ac024bc_4_k_cu_e2dafd45_41024cuda3std3__48in_placeE)
_ZN39_INTERNAL_8ac024bc_4_k_cu_e2dafd45_41024cuda3std3__48in_placeE:
	.zero		1
	.type		_ZN39_INTERNAL_8ac024bc_4_k_cu_e2dafd45_41024cuda3std6ranges3__45__cpo9iter_moveE,@object
	.size		_ZN39_INTERNAL_8ac024bc_4_k_cu_e2dafd45_41024cuda3std6ranges3__45__cpo9iter_moveE,(_ZN39_INTERNAL_8ac024bc_4_k_cu_e2dafd45_41024cuda3std3__45__cpo5beginE - _ZN39_INTERNAL_8ac024bc_4_k_cu_e2dafd45_41024cuda3std6ranges3__45__cpo9iter_moveE)
_ZN39_INTERNAL_8ac024bc_4_k_cu_e2dafd45_41024cuda3std6ranges3__45__cpo9iter_moveE:
	.zero		1
	.type		_ZN39_INTERNAL_8ac024bc_4_k_cu_e2dafd45_41024cuda3std3__45__cpo5beginE,@object
	.size		_ZN39_INTERNAL_8ac024bc_4_k_cu_e2dafd45_41024cuda3std3__45__cpo5beginE,(_ZN39_INTERNAL_8ac024bc_4_k_cu_e2dafd45_41024cuda3std3__441_GLOBAL__N__8ac024bc_4_k_cu_e2dafd45_41026ignoreE - _ZN39_INTERNAL_8ac024bc_4_k_cu_e2dafd45_41024cuda3std3__45__cpo5beginE)
_ZN39_INTERNAL_8ac024bc_4_k_cu_e2dafd45_41024cuda3std3__45__cpo5beginE:
	.zero		1
	.type		_ZN39_INTERNAL_8ac024bc_4_k_cu_e2dafd45_41024cuda3std3__441_GLOBAL__N__8ac024bc_4_k_cu_e2dafd45_41026ignoreE,@object
	.size		_ZN39_INTERNAL_8ac024bc_4_k_cu_e2dafd45_41024cuda3std3__441_GLOBAL__N__8ac024bc_4_k_cu_e2dafd45_41026ignoreE,(_ZN39_INTERNAL_8ac024bc_4_k_cu_e2dafd45_41024cute7productE - _ZN39_INTERNAL_8ac024bc_4_k_cu_e2dafd45_41024cuda3std3__441_GLOBAL__N__8ac024bc_4_k_cu_e2dafd45_41026ignoreE)
_ZN39_INTERNAL_8ac024bc_4_k_cu_e2dafd45_41024cuda3std3__441_GLOBAL__N__8ac024bc_4_k_cu_e2dafd45_41026ignoreE:
	.zero		1
	.type		_ZN39_INTERNAL_8ac024bc_4_k_cu_e2dafd45_41024cute7productE,@object
	.size		_ZN39_INTERNAL_8ac024bc_4_k_cu_e2dafd45_41024cute7productE,(_ZN39_INTERNAL_8ac024bc_4_k_cu_e2dafd45_41024cuda3std3__45__cpo3endE - _ZN39_INTERNAL_8ac024bc_4_k_cu_e2dafd45_41024cute7productE)
_ZN39_INTERNAL_8ac024bc_4_k_cu_e2dafd45_41024cute7productE:
	.zero		1
	.type		_ZN39_INTERNAL_8ac024bc_4_k_cu_e2dafd45_41024cuda3std3__45__cpo3endE,@object
	.size		_ZN39_INTERNAL_8ac024bc_4_k_cu_e2dafd45_41024cuda3std3__45__cpo3endE,(_ZN39_INTERNAL_8ac024bc_4_k_cu_e2dafd45_41024cuda3std3__419piecewise_constructE - _ZN39_INTERNAL_8ac024bc_4_k_cu_e2dafd45_41024cuda3std3__45__cpo3endE)
_ZN39_INTERNAL_8ac024bc_4_k_cu_e2dafd45_41024cuda3std3__45__cpo3endE:
	.zero		1
	.type		_ZN39_INTERNAL_8ac024bc_4_k_cu_e2dafd45_41024cuda3std3__419piecewise_constructE,@object
	.size		_ZN39_INTERNAL_8ac024bc_4_k_cu_e2dafd45_41024cuda3std3__419piecewise_constructE,(_ZN39_INTERNAL_8ac024bc_4_k_cu_e2dafd45_41024cuda3std3__45__cpo4cendE - _ZN39_INTERNAL_8ac024bc_4_k_cu_e2dafd45_41024cuda3std3__419piecewise_constructE)
_ZN39_INTERNAL_8ac024bc_4_k_cu_e2dafd45_41024cuda3std3__419piecewise_constructE:
	.zero		1
	.type		_ZN39_INTERNAL_8ac024bc_4_k_cu_e2dafd45_41024cuda3std3__45__cpo4cendE,@object
	.size		_ZN39_INTERNAL_8ac024bc_4_k_cu_e2dafd45_41024cuda3std3__45__cpo4cendE,(_ZN39_INTERNAL_8ac024bc_4_k_cu_e2dafd45_41024cuda3std6ranges3__45__cpo4swapE - _ZN39_INTERNAL_8ac024bc_4_k_cu_e2dafd45_41024cuda3std3__45__cpo4cendE)
_ZN39_INTERNAL_8ac024bc_4_k_cu_e2dafd45_41024cuda3std3__45__cpo4cendE:
	.zero		1
	.type		_ZN39_INTERNAL_8ac024bc_4_k_cu_e2dafd45_41024cuda3std6ranges3__45__cpo4swapE,@object
	.size		_ZN39_INTERNAL_8ac024bc_4_k_cu_e2dafd45_41024cuda3std6ranges3__45__cpo4swapE,(.L_8 - _ZN39_INTERNAL_8ac024bc_4_k_cu_e2dafd45_41024cuda3std6ranges3__45__cpo4swapE)
_ZN39_INTERNAL_8ac024bc_4_k_cu_e2dafd45_41024cuda3std6ranges3__45__cpo4swapE:
	.zero		1
.L_8:


//--------------------- .nv.constant0._ZN7cutlass13device_kernelINS_4gemm6kernel13GemmUniversalIN4cute5tupleIJiiiiEEENS1_10collective13CollectiveMmaINS1_34MainloopSm90TmaGmmaWarpSpecializedILi3ENS5_IJNS4_1CILi2EEENSA_ILi1EEESC_EEENS1_35KernelTmaWarpSpecializedCooperativeEEENS5_IJNSA_ILi128EEENSA_ILi16EEENSA_ILi256EEEEEENS_10bfloat16_tENS5_IJlSC_lEEESK_SL_NS4_8TiledMMAINS4_8MMA_AtomIJNS4_4SM904GMMA27MMA_64x16x16_F32BF16BF16_SSILNSP_5MajorE0ELSR_0ELNSP_7ScaleInE1ELSS_1EEEEEENS4_6LayoutISD_NS5_IJSC_NSA_ILi0EEESW_EEEEENS5_IJNS4_10UnderscoreESZ_SZ_EEEEENS4_13SM90_TMA_LOADENS4_14ComposedLayoutINS4_7SwizzleILi3ELi4ELi3EEENS4_18smem_ptr_flag_bitsILi16EEENSV_INS5_IJNSA_ILi8EEENSA_ILi64EEEEEENS5_IJS19_SC_EEEEEEEvNS4_8identityENS4_23SM90_TMA_LOAD_MULTICASTES1D_vS1E_EENS_8epilogue10collective6detail29Sm90TmaWarpSpecializedAdapterINS1I_15DefaultEpilogueISK_SL_SL_NS1H_6thread17LinearCombinationISK_Li1EffLNS1M_9ScaleType4KindE0ELNS_15FloatRoundStyleE2ESK_EENS1_15EpilogueDefaultEEEEEvvEEEEvNT_6ParamsE --------------------------
	.section	.nv.constant0._ZN7cutlass13device_kernelINS_4gemm6kernel13GemmUniversalIN4cute5tupleIJiiiiEEENS1_10collective13CollectiveMmaINS1_34MainloopSm90TmaGmmaWarpSpecializedILi3ENS5_IJNS4_1CILi2EEENSA_ILi1EEESC_EEENS1_35KernelTmaWarpSpecializedCooperativeEEENS5_IJNSA_ILi128EEENSA_ILi16EEENSA_ILi256EEEEEENS_10bfloat16_tENS5_IJlSC_lEEESK_SL_NS4_8TiledMMAINS4_8MMA_AtomIJNS4_4SM904GMMA27MMA_64x16x16_F32BF16BF16_SSILNSP_5MajorE0ELSR_0ELNSP_7ScaleInE1ELSS_1EEEEEENS4_6LayoutISD_NS5_IJSC_NSA_ILi0EEESW_EEEEENS5_IJNS4_10UnderscoreESZ_SZ_EEEEENS4_13SM90_TMA_LOADENS4_14ComposedLayoutINS4_7SwizzleILi3ELi4ELi3EEENS4_18smem_ptr_flag_bitsILi16EEENSV_INS5_IJNSA_ILi8EEENSA_ILi64EEEEEENS5_IJS19_SC_EEEEEEEvNS4_8identityENS4_23SM90_TMA_LOAD_MULTICASTES1D_vS1E_EENS_8epilogue10collective6detail29Sm90TmaWarpSpecializedAdapterINS1I_15DefaultEpilogueISK_SL_SL_NS1H_6thread17LinearCombinationISK_Li1EffLNS1M_9ScaleType4KindE0ELNS_15FloatRoundStyleE2ESK_EENS1_15EpilogueDefaultEEEEEvvEEEEvNT_6ParamsE,"a",@progbits
	.sectionflags	@""
	.align	4
.nv.constant0._ZN7cutlass13device_kernelINS_4gemm6kernel13GemmUniversalIN4cute5tupleIJiiiiEEENS1_10collective13CollectiveMmaINS1_34MainloopSm90TmaGmmaWarpSpecializedILi3ENS5_IJNS4_1CILi2EEENSA_ILi1EEESC_EEENS1_35KernelTmaWarpSpecializedCooperativeEEENS5_IJNSA_ILi128EEENSA_ILi16EEENSA_ILi256EEEEEENS_10bfloat16_tENS5_IJlSC_lEEESK_SL_NS4_8TiledMMAINS4_8MMA_AtomIJNS4_4SM904GMMA27MMA_64x16x16_F32BF16BF16_SSILNSP_5MajorE0ELSR_0ELNSP_7ScaleInE1ELSS_1EEEEEENS4_6LayoutISD_NS5_IJSC_NSA_ILi0EEESW_EEEEENS5_IJNS4_10UnderscoreESZ_SZ_EEEEENS4_13SM90_TMA_LOADENS4_14ComposedLayoutINS4_7SwizzleILi3ELi4ELi3EEENS4_18smem_ptr_flag_bitsILi16EEENSV_INS5_IJNSA_ILi8EEENSA_ILi64EEEEEENS5_IJS19_SC_EEEEEEEvNS4_8identityENS4_23SM90_TMA_LOAD_MULTICASTES1D_vS1E_EENS_8epilogue10collective6detail29Sm90TmaWarpSpecializedAdapterINS1I_15DefaultEpilogueISK_SL_SL_NS1H_6thread17LinearCombinationISK_Li1EffLNS1M_9ScaleType4KindE0ELNS_15FloatRoundStyleE2ESK_EENS1_15EpilogueDefaultEEEEEvvEEEEvNT_6ParamsE:
	.zero		1664


//--------------------- SYMBOLS --------------------------

	.type		.nv.reservedSmem.offset0,@object
	.size		.nv.reservedSmem.offset0,0x4
	.type		__assertfail,@function
